	.target	sm_90a

	.elftype	@"ET_EXEC"


//--------------------- .note.nv.tkinfo           --------------------------
	.section	.note.nv.tkinfo,"",@"SHT_NOTE"
	.sectionflags	@"SHF_NOTE_NV_TKINFO"
	.tkinfo
        /*0018*/ 	.word	0x00000002
        /*0030*/ 	.string	""
        /*0030*/ 	.string	"ptxas"
        /*0030*/ 	.string	"Cuda compilation tools, release 13.0, V13.0.88"
        /*0030*/ 	.string	"Build cuda_13.0.r13.0/compiler.36424714_0"
        /*0030*/ 	.string	"-arch sm_90a -m 64 "



//--------------------- .note.nv.cuinfo           --------------------------
	.section	.note.nv.cuinfo,"",@"SHT_NOTE"
	.sectionflags	@"SHF_NOTE_NV_CUINFO"
        /*0018*/ 	.short	0x0002
        /*001a*/ 	.short	0x005a
        /*001c*/ 	.short	0x0082
	.zero		2


//--------------------- .nv.info                  --------------------------
	.section	.nv.info,"",@"SHT_CUDA_INFO"
	.align	4


	//----- nvinfo : EIATTR_REGCOUNT
	.align		4
        /*0000*/ 	.byte	0x04, 0x2f
        /*0002*/ 	.short	(.L_12 - .L_11)
	.align		4
.L_11:
        /*0004*/ 	.word	index@(_ZN7cutlass13device_kernelINS_4gemm6kernel13GemmUniversalIN4cute5tupleIJiiiiEEENS1_10collective13CollectiveMmaINS1_37MainloopSm90TmaGmmaWarpSpecializedFP8ILi4ENS5_IJNS4_1CILi2EEESB_NSA_ILi1EEEEEENS1_32KernelTmaWarpSpecializedPingpongEEENS5_IJNSA_ILi64EEENSA_ILi256EEENSA_ILi128EEEEEENS_12float_e5m2_tENS5_IJlSC_lEEESK_SL_NS4_8TiledMMAINS4_8MMA_AtomIJNS4_4SM904GMMA31MMA_64x256x32_F32E5M2E5M2_SS_TNILNSP_7ScaleInE1ELSR_1EEEEEENS4_6LayoutINS5_IJSC_SC_SC_EEENS5_IJNSA_ILi0EEESW_SW_EEEEENS5_IJNS4_10UnderscoreESZ_SZ_EEEEENS4_23SM90_TMA_LOAD_MULTICASTENS4_14ComposedLayoutINS4_7SwizzleILi3ELi4ELi3EEENS4_18smem_ptr_flag_bitsILi8EEENSU_INS5_IJNSA_ILi8EEESI_EEENS5_IJSI_SC_EEEEEEEvNS4_8identityES12_S1C_vS1D_EENS_8epilogue10collective6detail29Sm90TmaWarpSpecializedAdapterINS1G_15DefaultEpilogueISK_SL_SL_NS1F_6thread17LinearCombinationISK_Li1EffLNS1K_9ScaleType4KindE0ELNS_15FloatRoundStyleE2ESK_EENS1_15EpilogueDefaultEEEEEvvEEEEvNT_6ParamsE)
        /*0008*/ 	.word	0x000000a8


	//----- nvinfo : EIATTR_FRAME_SIZE
	.align		4
.L_12:
        /*000c*/ 	.byte	0x04, 0x11
        /*000e*/ 	.short	(.L_14 - .L_13)
	.align		4
.L_13:
        /*0010*/ 	.word	index@(_ZN7cutlass13device_kernelINS_4gemm6kernel13GemmUniversalIN4cute5tupleIJiiiiEEENS1_10collective13CollectiveMmaINS1_37MainloopSm90TmaGmmaWarpSpecializedFP8ILi4ENS5_IJNS4_1CILi2EEESB_NSA_ILi1EEEEEENS1_32KernelTmaWarpSpecializedPingpongEEENS5_IJNSA_ILi64EEENSA_ILi256EEENSA_ILi128EEEEEENS_12float_e5m2_tENS5_IJlSC_lEEESK_SL_NS4_8TiledMMAINS4_8MMA_AtomIJNS4_4SM904GMMA31MMA_64x256x32_F32E5M2E5M2_SS_TNILNSP_7ScaleInE1ELSR_1EEEEEENS4_6LayoutINS5_IJSC_SC_SC_EEENS5_IJNSA_ILi0EEESW_SW_EEEEENS5_IJNS4_10UnderscoreESZ_SZ_EEEEENS4_23SM90_TMA_LOAD_MULTICASTENS4_14ComposedLayoutINS4_7SwizzleILi3ELi4ELi3EEENS4_18smem_ptr_flag_bitsILi8EEENSU_INS5_IJNSA_ILi8EEESI_EEENS5_IJSI_SC_EEEEEEEvNS4_8identityES12_S1C_vS1D_EENS_8epilogue10collective6detail29Sm90TmaWarpSpecializedAdapterINS1G_15DefaultEpilogueISK_SL_SL_NS1F_6thread17LinearCombinationISK_Li1EffLNS1K_9ScaleType4KindE0ELNS_15FloatRoundStyleE2ESK_EENS1_15EpilogueDefaultEEEEEvvEEEEvNT_6ParamsE)
        /*0014*/ 	.word	0x00000110


	//----- nvinfo : EIATTR_MIN_STACK_SIZE
	.align		4
.L_14:
        /*0018*/ 	.byte	0x04, 0x12
        /*001a*/ 	.short	(.L_16 - .L_15)
	.align		4
.L_15:
        /*001c*/ 	.word	index@(_ZN7cutlass13device_kernelINS_4gemm6kernel13GemmUniversalIN4cute5tupleIJiiiiEEENS1_10collective13CollectiveMmaINS1_37MainloopSm90TmaGmmaWarpSpecializedFP8ILi4ENS5_IJNS4_1CILi2EEESB_NSA_ILi1EEEEEENS1_32KernelTmaWarpSpecializedPingpongEEENS5_IJNSA_ILi64EEENSA_ILi256EEENSA_ILi128EEEEEENS_12float_e5m2_tENS5_IJlSC_lEEESK_SL_NS4_8TiledMMAINS4_8MMA_AtomIJNS4_4SM904GMMA31MMA_64x256x32_F32E5M2E5M2_SS_TNILNSP_7ScaleInE1ELSR_1EEEEEENS4_6LayoutINS5_IJSC_SC_SC_EEENS5_IJNSA_ILi0EEESW_SW_EEEEENS5_IJNS4_10UnderscoreESZ_SZ_EEEEENS4_23SM90_TMA_LOAD_MULTICASTENS4_14ComposedLayoutINS4_7SwizzleILi3ELi4ELi3EEENS4_18smem_ptr_flag_bitsILi8EEENSU_INS5_IJNSA_ILi8EEESI_EEENS5_IJSI_SC_EEEEEEEvNS4_8identityES12_S1C_vS1D_EENS_8epilogue10collective6detail29Sm90TmaWarpSpecializedAdapterINS1G_15DefaultEpilogueISK_SL_SL_NS1F_6thread17LinearCombinationISK_Li1EffLNS1K_9ScaleType4KindE0ELNS_15FloatRoundStyleE2ESK_EENS1_15EpilogueDefaultEEEEEvvEEEEvNT_6ParamsE)
        /*0020*/ 	.word	0x00000110
.L_16:


//--------------------- .nv.compat                --------------------------
	.section	.nv.compat,"",@"SHT_CUDA_COMPAT_INFO"
	.align	4
        /*0000*/ 	.byte	0x02, 0x09, 0x01, 0x00, 0x02, 0x02, 0x04, 0x00, 0x02, 0x05, 0x05, 0x00, 0x03, 0x07, 0x01, 0x01
        /*0010*/ 	.byte	0x02, 0x03, 0x01, 0x00, 0x02, 0x06, 0x01, 0x00, 0x04, 0x0b, 0x08, 0x00, 0x00, 0x00, 0x00, 0x00
        /*0020*/ 	.byte	0x00, 0x00, 0x00, 0x00


//--------------------- .nv.info._ZN7cutlass13device_kernelINS_4gemm6kernel13GemmUniversalIN4cute5tupleIJiiiiEEENS1_10collective13CollectiveMmaINS1_37MainloopSm90TmaGmmaWarpSpecializedFP8ILi4ENS5_IJNS4_1CILi2EEESB_NSA_ILi1EEEEEENS1_32KernelTmaWarpSpecializedPingpongEEENS5_IJNSA_ILi64EEENSA_ILi256EEENSA_ILi128EEEEEENS_12float_e5m2_tENS5_IJlSC_lEEESK_SL_NS4_8TiledMMAINS4_8MMA_AtomIJNS4_4SM904GMMA31MMA_64x256x32_F32E5M2E5M2_SS_TNILNSP_7ScaleInE1ELSR_1EEEEEENS4_6LayoutINS5_IJSC_SC_SC_EEENS5_IJNSA_ILi0EEESW_SW_EEEEENS5_IJNS4_10UnderscoreESZ_SZ_EEEEENS4_23SM90_TMA_LOAD_MULTICASTENS4_14ComposedLayoutINS4_7SwizzleILi3ELi4ELi3EEENS4_18smem_ptr_flag_bitsILi8EEENSU_INS5_IJNSA_ILi8EEESI_EEENS5_IJSI_SC_EEEEEEEvNS4_8identityES12_S1C_vS1D_EENS_8epilogue10collective6detail29Sm90TmaWarpSpecializedAdapterINS1G_15DefaultEpilogueISK_SL_SL_NS1F_6thread17LinearCombinationISK_Li1EffLNS1K_9ScaleType4KindE0ELNS_15FloatRoundStyleE2ESK_EENS1_15EpilogueDefaultEEEEEvvEEEEvNT_6ParamsE --------------------------
	.section	.nv.info._ZN7cutlass13device_kernelINS_4gemm6kernel13GemmUniversalIN4cute5tupleIJiiiiEEENS1_10collective13CollectiveMmaINS1_37MainloopSm90TmaGmmaWarpSpecializedFP8ILi4ENS5_IJNS4_1CILi2EEESB_NSA_ILi1EEEEEENS1_32KernelTmaWarpSpecializedPingpongEEENS5_IJNSA_ILi64EEENSA_ILi256EEENSA_ILi128EEEEEENS_12float_e5m2_tENS5_IJlSC_lEEESK_SL_NS4_8TiledMMAINS4_8MMA_AtomIJNS4_4SM904GMMA31MMA_64x256x32_F32E5M2E5M2_SS_TNILNSP_7ScaleInE1ELSR_1EEEEEENS4_6LayoutINS5_IJSC_SC_SC_EEENS5_IJNSA_ILi0EEESW_SW_EEEEENS5_IJNS4_10UnderscoreESZ_SZ_EEEEENS4_23SM90_TMA_LOAD_MULTICASTENS4_14ComposedLayoutINS4_7SwizzleILi3ELi4ELi3EEENS4_18smem_ptr_flag_bitsILi8EEENSU_INS5_IJNSA_ILi8EEESI_EEENS5_IJSI_SC_EEEEEEEvNS4_8identityES12_S1C_vS1D_EENS_8epilogue10collective6detail29Sm90TmaWarpSpecializedAdapterINS1G_15DefaultEpilogueISK_SL_SL_NS1F_6thread17LinearCombinationISK_Li1EffLNS1K_9ScaleType4KindE0ELNS_15FloatRoundStyleE2ESK_EENS1_15EpilogueDefaultEEEEEvvEEEEvNT_6ParamsE,"",@"SHT_CUDA_INFO"
	.sectionflags	@""
	.align	4


	//----- nvinfo : EIATTR_CUDA_API_VERSION
	.align		4
        /*0000*/ 	.byte	0x04, 0x37
        /*0002*/ 	.short	(.L_18 - .L_17)
.L_17:
        /*0004*/ 	.word	0x00000082


	//----- nvinfo : EIATTR_KPARAM_INFO
	.align		4
.L_18:
        /*0008*/ 	.byte	0x04, 0x17
        /*000a*/ 	.short	(.L_20 - .L_19)
.L_19:
        /*000c*/ 	.word	0x00000000
        /*0010*/ 	.short	0x0000
        /*0012*/ 	.short	0x0070
        /*0014*/ 	.byte	0x00, 0xf0, 0x01, 0x10


	//----- nvinfo : EIATTR_SPARSE_MMA_MASK
	.align		4
.L_20:
        /*0018*/ 	.byte	0x03, 0x50
        /*001a*/ 	.short	0x0000


	//----- nvinfo : EIATTR_MAXREG_COUNT
	.align		4
        /*001c*/ 	.byte	0x03, 0x1b
        /*001e*/ 	.short	0x00a8


	//----- nvinfo : EIATTR_NUM_BARRIERS
	.align		4
        /*0020*/ 	.byte	0x02, 0x4c
        /*0022*/ 	.byte	0x01
	.zero		1


	//----- nvinfo : EIATTR_ANNOTATIONS
	.align		4
        /*0024*/ 	.byte	0x04, 0x55
        /*0026*/ 	.short	(.L_22 - .L_21)


	//   ....[0]....
.L_21:
        /*0028*/ 	.word	0x00000001
        /*002c*/ 	.byte	0x20, 0x07, 0x00, 0x00, 0x01, 0x00, 0x00, 0x00, 0x40, 0x09, 0x00, 0x00, 0x01, 0x00, 0x00, 0x00
        /* <DEDUP_REMOVED lines=206> */
        /*0d1c*/ 	.byte	0xe0, 0x05, 0x01, 0x00, 0x01, 0x00, 0x00, 0x00, 0x30, 0x06, 0x01, 0x00


	//----- nvinfo : EIATTR_MERCURY_ISA_VERSION
	.align		4
.L_22:
        /*0d28*/ 	.byte	0x03, 0x5f
        /*0d2a*/ 	.short	0x0101


	//----- nvinfo : EIATTR_INT_WARP_WIDE_INSTR_OFFSETS
	.align		4
        /*0d2c*/ 	.byte	0x04, 0x31
        /*0d2e*/ 	.short	(.L_24 - .L_23)


	//   ....[0]....
.L_23:
        /*0d30*/ 	.word	0x000005d0


	//   ....[1]....
        /*0d34*/ 	.word	0x00000620


	//   ....[2]....
        /*0d38*/ 	.word	0x000006b0


	//   ....[3]....
        /*0d3c*/ 	.word	0x000006c0


	//   ....[4]....
        /*0d40*/ 	.word	0x000006e0


	//   ....[5]....
        /*0d44*/ 	.word	0x00000700


	//   ....[6]....
        /*0d48*/ 	.word	0x00000810


	//   ....[7]....
        /*0d4c*/ 	.word	0x00000820


	//   ....[8]....
        /*0d50*/ 	.word	0x00005880


	//----- nvinfo : EIATTR_COOP_GROUP_MASK_REGIDS
	.align		4
.L_24:
        /*0d54*/ 	.byte	0x04, 0x29
        /*0d56*/ 	.short	(.L_26 - .L_25)


	//   ....[0]....
.L_25:
        /*0d58*/ 	.word	0xffffffff


	//   ....[1]....
        /*0d5c*/ 	.word	0xffffffff


	//   ....[2]....
        /*0d60*/ 	.word	0xffffffff


	//   ....[3]....
        /*0d64*/ 	.word	0xffffffff


	//   ....[4]....
        /*0d68*/ 	.word	0xffffffff


	//   ....[5]....
        /*0d6c*/ 	.word	0xffffffff


	//   ....[6]....
        /*0d70*/ 	.word	0xffffffff


	//----- nvinfo : EIATTR_COOP_GROUP_INSTR_OFFSETS
	.align		4
.L_26:
        /*0d74*/ 	.byte	0x04, 0x28
        /*0d76*/ 	.short	(.L_28 - .L_27)


	//   ....[0]....
.L_27:
        /*0d78*/ 	.word	0x00000070


	//   ....[1]....
        /*0d7c*/ 	.word	0x00000090


	//   ....[2]....
        /*0d80*/ 	.word	0x00000190


	//   ....[3]....
        /*0d84*/ 	.word	0x000003b0


	//   ....[4]....
        /*0d88*/ 	.word	0x000003f0


	//   ....[5]....
        /*0d8c*/ 	.word	0x00000450


	//   ....[6]....
        /*0d90*/ 	.word	0x000009c0


	//----- nvinfo : EIATTR_REG_RECONFIG
	.align		4
.L_28:
        /*0d94*/ 	.byte	0x01, 0x54
	.zero		2


	//----- nvinfo : EIATTR_MBARRIER_INSTR_OFFSETS
	.align		4
        /*0d98*/ 	.byte	0x04, 0x39
        /*0d9a*/ 	.short	(.L_30 - .L_29)


	//   ....[0]....
.L_29:
        /*0d9c*/ 	.word	0x00000310
        /*0da0*/ 	.word	0x000000ff
        /*0da4*/ 	.word	0x00000000
        /*0da8*/ 	.short	0x0100
        /*0daa*/ 	.byte	0x0a
	.zero		1


	//   ....[1]....
        /*0dac*/ 	.word	0x00000320
        /*0db0*/ 	.word	0x000000ff
        /*0db4*/ 	.word	0x00000020
        /*0db8*/ 	.short	0x0100
        /*0dba*/ 	.byte	0x0a
	.zero		1


	//   ....[2]....
        /*0dbc*/ 	.word	0x00000330
        /*0dc0*/ 	.word	0x000000ff
        /*0dc4*/ 	.word	0x00000008
        /*0dc8*/ 	.short	0x0100
        /*0dca*/ 	.byte	0x0a
	.zero		1


	//   ....[3]....
        /*0dcc*/ 	.word	0x00000340
        /*0dd0*/ 	.word	0x000000ff
        /*0dd4*/ 	.word	0x00000028
        /*0dd8*/ 	.short	0x0100
        /*0dda*/ 	.byte	0x0a
	.zero		1


	//   ....[4]....
        /*0ddc*/ 	.word	0x00000350
        /*0de0*/ 	.word	0x000000ff
        /*0de4*/ 	.word	0x00000010
        /*0de8*/ 	.short	0x0100
        /*0dea*/ 	.byte	0x0a
	.zero		1


	//   ....[5]....
        /*0dec*/ 	.word	0x00000360
        /*0df0*/ 	.word	0x000000ff
        /*0df4*/ 	.word	0x00000030
        /*0df8*/ 	.short	0x0100
        /*0dfa*/ 	.byte	0x0a
	.zero		1


	//   ....[6]....
        /*0dfc*/ 	.word	0x00000370
        /*0e00*/ 	.word	0x000000ff
        /*0e04*/ 	.word	0x00000018
        /*0e08*/ 	.short	0x0100
        /*0e0a*/ 	.byte	0x0a
	.zero		1


	//   ....[7]....
        /*0e0c*/ 	.word	0x00000380
        /*0e10*/ 	.word	0x000000ff
        /*0e14*/ 	.word	0x00000038
        /*0e18*/ 	.short	0x0100
        /*0e1a*/ 	.byte	0x0a
	.zero		1


	//   ....[8]....
        /*0e1c*/ 	.word	0x00000860
        /*0e20*/ 	.word	0x000000ff
        /*0e24*/ 	.word	0x00000070
        /*0e28*/ 	.short	0x0100
        /*0e2a*/ 	.byte	0x0e
	.zero		1


	//   ....[9]....
        /*0e2c*/ 	.word	0x000008c0
        /*0e30*/ 	.word	0x000000ff
        /*0e34*/ 	.word	0x00000078
        /*0e38*/ 	.short	0x0100
        /*0e3a*/ 	.byte	0x0e
	.zero		1


	//   ....[10]....
        /*0e3c*/ 	.word	0x000008f0
        /*0e40*/ 	.word	0x000000ff
        /*0e44*/ 	.word	0x00000050
        /*0e48*/ 	.short	0x0100
        /*0e4a*/ 	.byte	0x0f
	.zero		1


	//   ....[11]....
        /*0e4c*/ 	.word	0x00000950
        /*0e50*/ 	.word	0x000000ff
        /*0e54*/ 	.word	0x00000058
        /*0e58*/ 	.short	0x0100
        /*0e5a*/ 	.byte	0x0f
	.zero		1


	//   ....[12]....
        /*0e5c*/ 	.word	0x00000960
        /*0e60*/ 	.word	0x000000ff
        /*0e64*/ 	.word	0x00000060
        /*0e68*/ 	.short	0x0100
        /*0e6a*/ 	.byte	0x0f
	.zero		1


	//   ....[13]....
        /*0e6c*/ 	.word	0x00000970
        /*0e70*/ 	.word	0x000000ff
        /*0e74*/ 	.word	0x00000068
        /*0e78*/ 	.short	0x0100
        /*0e7a*/ 	.byte	0x0f
	.zero		1


	//   ....[14]....
        /*0e7c*/ 	.word	0x000018a0
        /*0e80*/ 	.word	0x000000ff
        /*0e84*/ 	.word	0xfffffff8
        /*0e88*/ 	.short	0x010a
        /*0e8a*/ 	.byte	0x15
	.zero		1


	//   ....[15]....
        /*0e8c*/ 	.word	0x00002270
        /*0e90*/ 	.word	0x000000ff
        /*0e94*/ 	.word	0x00000000
        /*0e98*/ 	.short	0x010a
        /*0e9a*/ 	.byte	0x04
	.zero		1


	//   ....[16]....
        /*0e9c*/ 	.word	0x000022b0
        /*0ea0*/ 	.word	0x000000ff
        /*0ea4*/ 	.word	0x00000000
        /*0ea8*/ 	.short	0x010a
        /*0eaa*/ 	.byte	0x04
	.zero		1


	//   ....[17]....
        /*0eac*/ 	.word	0x00003550
        /*0eb0*/ 	.word	0x000000ff
        /*0eb4*/ 	.word	0x00000000
        /*0eb8*/ 	.short	0x010a
        /*0eba*/ 	.byte	0x08
	.zero		1


	//   ....[18]....
        /*0ebc*/ 	.word	0x00003590
        /*0ec0*/ 	.word	0x000000ff
        /*0ec4*/ 	.word	0x00000000
        /*0ec8*/ 	.short	0x010a
        /*0eca*/ 	.byte	0x08
	.zero		1


	//   ....[19]....
        /*0ecc*/ 	.word	0x00004700
        /*0ed0*/ 	.word	0x000000e5
        /*0ed4*/ 	.word	0x00000000
        /*0ed8*/ 	.short	0x0101
        /*0eda*/ 	.byte	0x3f
	.zero		1


	//   ....[20]....
        /*0edc*/ 	.word	0x00005780
        /*0ee0*/ 	.word	0x000000e5
        /*0ee4*/ 	.word	0x00000000
        /*0ee8*/ 	.short	0x0101
        /*0eea*/ 	.byte	0x1c
	.zero		1


	//   ....[21]....
        /*0eec*/ 	.word	0x00005910
        /*0ef0*/ 	.word	0x00000018
        /*0ef4*/ 	.word	0x00000000
        /*0ef8*/ 	.short	0x0101
        /*0efa*/ 	.byte	0x3f
	.zero		1


	//   ....[22]....
        /*0efc*/ 	.word	0x000059a0
        /*0f00*/ 	.word	0x000000ff
        /*0f04*/ 	.word	0x00000008
        /*0f08*/ 	.short	0x010a
        /*0f0a*/ 	.byte	0x15
	.zero		1


	//   ....[23]....
        /*0f0c*/ 	.word	0x0000eae0
        /*0f10*/ 	.word	0x00000000
        /*0f14*/ 	.word	0x00000000
        /*0f18*/ 	.short	0x0101
        /*0f1a*/ 	.byte	0x1c
	.zero		1


	//   ....[24]....
        /*0f1c*/ 	.word	0x0000f700
        /*0f20*/ 	.word	0x0000000b
        /*0f24*/ 	.word	0x00000020
        /*0f28*/ 	.short	0x010a
        /*0f2a*/ 	.byte	0x3f
	.zero		1


	//   ....[25]....
        /*0f2c*/ 	.word	0x0000fb00
        /*0f30*/ 	.word	0x00000002
        /*0f34*/ 	.word	0x00000078
        /*0f38*/ 	.short	0x0101
        /*0f3a*/ 	.byte	0x3f
	.zero		1


	//   ....[26]....
        /*0f3c*/ 	.word	0x00010320
        /*0f40*/ 	.word	0x00000005
        /*0f44*/ 	.word	0x00000000
        /*0f48*/ 	.short	0x010a
        /*0f4a*/ 	.byte	0x3f
	.zero		1


	//   ....[27]....
        /*0f4c*/ 	.word	0x000103a0
        /*0f50*/ 	.word	0x00000007
        /*0f54*/ 	.word	0x00000000
        /*0f58*/ 	.short	0x010a
        /*0f5a*/ 	.byte	0x3f
	.zero		1


	//   ....[28]....
        /*0f5c*/ 	.word	0x00010430
        /*0f60*/ 	.word	0x00000006
        /*0f64*/ 	.word	0x00000000
        /*0f68*/ 	.short	0x010a
        /*0f6a*/ 	.byte	0x3f
	.zero		1


	//   ....[29]....
        /*0f6c*/ 	.word	0x000104c0
        /*0f70*/ 	.word	0x00000003
        /*0f74*/ 	.word	0x00000000
        /*0f78*/ 	.short	0x010a
        /*0f7a*/ 	.byte	0x3f
	.zero		1


	//   ....[30]....
        /*0f7c*/ 	.word	0x00010530
        /*0f80*/ 	.word	0x00000003
        /*0f84*/ 	.word	0xfffffff8
        /*0f88*/ 	.short	0x010a
        /*0f8a*/ 	.byte	0x3f
	.zero		1


	//   ....[31]....
        /*0f8c*/ 	.word	0x00010590
        /*0f90*/ 	.word	0x00000003
        /*0f94*/ 	.word	0x00000000
        /*0f98*/ 	.short	0x010a
        /*0f9a*/ 	.byte	0x3f
	.zero		1


	//   ....[32]....
        /*0f9c*/ 	.word	0x00010600
        /*0fa0*/ 	.word	0x00000000
        /*0fa4*/ 	.word	0x00000000
        /*0fa8*/ 	.short	0x010a
        /*0faa*/ 	.byte	0x3f
	.zero		1


	//   ....[33]....
        /*0fac*/ 	.word	0x00010670
        /*0fb0*/ 	.word	0x00000019
        /*0fb4*/ 	.word	0x00000008
        /*0fb8*/ 	.short	0x010a
        /*0fba*/ 	.byte	0x3f
	.zero		1


	//   ....[34]....
        /*0fbc*/ 	.word	0x00010740
        /*0fc0*/ 	.word	0x0000000b
        /*0fc4*/ 	.word	0x00000020
        /*0fc8*/ 	.short	0x010a
        /*0fca*/ 	.byte	0x3f
	.zero		1


	//   ....[35]....
        /*0fcc*/ 	.word	0x00010820
        /*0fd0*/ 	.word	0x00000005
        /*0fd4*/ 	.word	0x00000000
        /*0fd8*/ 	.short	0x010a
        /*0fda*/ 	.byte	0x3f
	.zero		1


	//   ....[36]....
        /*0fdc*/ 	.word	0x00010870
        /*0fe0*/ 	.word	0x00000007
        /*0fe4*/ 	.word	0x00000000
        /*0fe8*/ 	.short	0x010a
        /*0fea*/ 	.byte	0x3f
	.zero		1


	//   ....[37]....
        /*0fec*/ 	.word	0x000108c0
        /*0ff0*/ 	.word	0x00000006
        /*0ff4*/ 	.word	0x00000000
        /*0ff8*/ 	.short	0x010a
        /*0ffa*/ 	.byte	0x3f
	.zero		1


	//----- nvinfo : EIATTR_NUM_MBARRIERS
	.align		4
.L_30:
        /*0ffc*/ 	.byte	0x03, 0x38
        /*0ffe*/ 	.short	0x000e


	//----- nvinfo : EIATTR_EXIT_INSTR_OFFSETS
	.align		4
        /*1000*/ 	.byte	0x04, 0x1c
        /*1002*/ 	.short	(.L_32 - .L_31)


	//   ....[0]....
.L_31:
        /*1004*/ 	.word	0x00001550


	//   ....[1]....
        /*1008*/ 	.word	0x000015b0


	//   ....[2]....
        /*100c*/ 	.word	0x0000f2f0


	//   ....[3]....
        /*1010*/ 	.word	0x0000f320


	//   ....[4]....
        /*1014*/ 	.word	0x00010510


	//----- nvinfo : EIATTR_MAX_THREADS
	.align		4
.L_32:
        /*1018*/ 	.byte	0x04, 0x05
        /*101a*/ 	.short	(.L_34 - .L_33)
.L_33:
        /*101c*/ 	.word	0x00000180
        /*1020*/ 	.word	0x00000001
        /*1024*/ 	.word	0x00000001


	//----- nvinfo : EIATTR_CRS_STACK_SIZE
	.align		4
.L_34:
        /*1028*/ 	.byte	0x04, 0x1e
        /*102a*/ 	.short	(.L_36 - .L_35)
.L_35:
        /*102c*/ 	.word	0x00000000


	//----- nvinfo : EIATTR_CBANK_PARAM_SIZE
	.align		4
.L_36:
        /*1030*/ 	.byte	0x03, 0x19
        /*1032*/ 	.short	0x0470


	//----- nvinfo : EIATTR_PARAM_CBANK
	.align		4
        /*1034*/ 	.byte	0x04, 0x0a
        /*1036*/ 	.short	(.L_38 - .L_37)
	.align		4
.L_37:
        /*1038*/ 	.word	index@(.nv.constant0._ZN7cutlass13device_kernelINS_4gemm6kernel13GemmUniversalIN4cute5tupleIJiiiiEEENS1_10collective13CollectiveMmaINS1_37MainloopSm90TmaGmmaWarpSpecializedFP8ILi4ENS5_IJNS4_1CILi2EEESB_NSA_ILi1EEEEEENS1_32KernelTmaWarpSpecializedPingpongEEENS5_IJNSA_ILi64EEENSA_ILi256EEENSA_ILi128EEEEEENS_12float_e5m2_tENS5_IJlSC_lEEESK_SL_NS4_8TiledMMAINS4_8MMA_AtomIJNS4_4SM904GMMA31MMA_64x256x32_F32E5M2E5M2_SS_TNILNSP_7ScaleInE1ELSR_1EEEEEENS4_6LayoutINS5_IJSC_SC_SC_EEENS5_IJNSA_ILi0EEESW_SW_EEEEENS5_IJNS4_10UnderscoreESZ_SZ_EEEEENS4_23SM90_TMA_LOAD_MULTICASTENS4_14ComposedLayoutINS4_7SwizzleILi3ELi4ELi3EEENS4_18smem_ptr_flag_bitsILi8EEENSU_INS5_IJNSA_ILi8EEESI_EEENS5_IJSI_SC_EEEEEEEvNS4_8identityES12_S1C_vS1D_EENS_8epilogue10collective6detail29Sm90TmaWarpSpecializedAdapterINS1G_15DefaultEpilogueISK_SL_SL_NS1F_6thread17LinearCombinationISK_Li1EffLNS1K_9ScaleType4KindE0ELNS_15FloatRoundStyleE2ESK_EENS1_15EpilogueDefaultEEEEEvvEEEEvNT_6ParamsE)
        /*103c*/ 	.short	0x0210
        /*103e*/ 	.short	0x0470


	//----- nvinfo : EIATTR_SW_WAR
	.align		4
.L_38:
        /*1040*/ 	.byte	0x04, 0x36
        /*1042*/ 	.short	(.L_40 - .L_39)
.L_39:
        /*1044*/ 	.word	0x00000008
.L_40:


//--------------------- .nv.callgraph             --------------------------
	.section	.nv.callgraph,"",@"SHT_CUDA_CALLGRAPH"
	.align	4
	.sectionentsize	8
	.align		4
        /*0000*/ 	.word	0x00000000
	.align		4
        /*0004*/ 	.word	0xffffffff
	.align		4
        /*0008*/ 	.word	0x00000000
	.align		4
        /*000c*/ 	.word	0xfffffffe
	.align		4
        /*0010*/ 	.word	0x00000000
	.align		4
        /*0014*/ 	.word	0xfffffffd
	.align		4
        /*0018*/ 	.word	0x00000000
	.align		4
        /*001c*/ 	.word	0xfffffffc


//--------------------- .nv.constant4             --------------------------
	.section	.nv.constant4,"a",@progbits
	.align	8
	.align		8
.nv.constant4:
        /*0000*/ 	.dword	_ZN39_INTERNAL_f8c11f50_4_k_cu_1599470a_52874cuda3std3__45__cpo5beginE
	.align		8
        /*0008*/ 	.dword	_ZN39_INTERNAL_f8c11f50_4_k_cu_1599470a_52874cuda3std3__45__cpo3endE
	.align		8
        /*0010*/ 	.dword	_ZN39_INTERNAL_f8c11f50_4_k_cu_1599470a_52874cuda3std3__45__cpo6cbeginE
	.align		8
        /*0018*/ 	.dword	_ZN39_INTERNAL_f8c11f50_4_k_cu_1599470a_52874cuda3std3__45__cpo4cendE
	.align		8
        /*0020*/ 	.dword	_ZN39_INTERNAL_f8c11f50_4_k_cu_1599470a_52874cuda3std3__441_GLOBAL__N__f8c11f50_4_k_cu_1599470a_52876ignoreE
	.align		8
        /*0028*/ 	.dword	_ZN39_INTERNAL_f8c11f50_4_k_cu_1599470a_52874cuda3std3__419piecewise_constructE
	.align		8
        /*0030*/ 	.dword	_ZN39_INTERNAL_f8c11f50_4_k_cu_1599470a_52874cuda3std3__48in_placeE
	.align		8
        /*0038*/ 	.dword	_ZN39_INTERNAL_f8c11f50_4_k_cu_1599470a_52874cuda3std6ranges3__45__cpo4swapE
	.align		8
        /*0040*/ 	.dword	_ZN39_INTERNAL_f8c11f50_4_k_cu_1599470a_52874cuda3std6ranges3__45__cpo9iter_moveE
	.align		8
        /*0048*/ 	.dword	_ZN39_INTERNAL_f8c11f50_4_k_cu_1599470a_52874cute7productE
	.align		8
        /*0050*/ 	.dword	_ZN39_INTERNAL_f8c11f50_4_k_cu_1599470a_52874cute1_E


//--------------------- .text._ZN7cutlass13device_kernelINS_4gemm6kernel13GemmUniversalIN4cute5tupleIJiiiiEEENS1_10collective13CollectiveMmaINS1_37MainloopSm90TmaGmmaWarpSpecializedFP8ILi4ENS5_IJNS4_1CILi2EEESB_NSA_ILi1EEEEEENS1_32KernelTmaWarpSpecializedPingpongEEENS5_IJNSA_ILi64EEENSA_ILi256EEENSA_ILi128EEEEEENS_12float_e5m2_tENS5_IJlSC_lEEESK_SL_NS4_8TiledMMAINS4_8MMA_AtomIJNS4_4SM904GMMA31MMA_64x256x32_F32E5M2E5M2_SS_TNILNSP_7ScaleInE1ELSR_1EEEEEENS4_6LayoutINS5_IJSC_SC_SC_EEENS5_IJNSA_ILi0EEESW_SW_EEEEENS5_IJNS4_10UnderscoreESZ_SZ_EEEEENS4_23SM90_TMA_LOAD_MULTICASTENS4_14ComposedLayoutINS4_7SwizzleILi3ELi4ELi3EEENS4_18smem_ptr_flag_bitsILi8EEENSU_INS5_IJNSA_ILi8EEESI_EEENS5_IJSI_SC_EEEEEEEvNS4_8identityES12_S1C_vS1D_EENS_8epilogue10collective6detail29Sm90TmaWarpSpecializedAdapterINS1G_15DefaultEpilogueISK_SL_SL_NS1F_6thread17LinearCombinationISK_Li1EffLNS1K_9ScaleType4KindE0ELNS_15FloatRoundStyleE2ESK_EENS1_15EpilogueDefaultEEEEEvvEEEEvNT_6ParamsE --------------------------
	.section	.text._ZN7cutlass13device_kernelINS_4gemm6kernel13GemmUniversalIN4cute5tupleIJiiiiEEENS1_10collective13CollectiveMmaINS1_37MainloopSm90TmaGmmaWarpSpecializedFP8ILi4ENS5_IJNS4_1CILi2EEESB_NSA_ILi1EEEEEENS1_32KernelTmaWarpSpecializedPingpongEEENS5_IJNSA_ILi64EEENSA_ILi256EEENSA_ILi128EEEEEENS_12float_e5m2_tENS5_IJlSC_lEEESK_SL_NS4_8TiledMMAINS4_8MMA_AtomIJNS4_4SM904GMMA31MMA_64x256x32_F32E5M2E5M2_SS_TNILNSP_7ScaleInE1ELSR_1EEEEEENS4_6LayoutINS5_IJSC_SC_SC_EEENS5_IJNSA_ILi0EEESW_SW_EEEEENS5_IJNS4_10UnderscoreESZ_SZ_EEEEENS4_23SM90_TMA_LOAD_MULTICASTENS4_14ComposedLayoutINS4_7SwizzleILi3ELi4ELi3EEENS4_18smem_ptr_flag_bitsILi8EEENSU_INS5_IJNSA_ILi8EEESI_EEENS5_IJSI_SC_EEEEEEEvNS4_8identityES12_S1C_vS1D_EENS_8epilogue10collective6detail29Sm90TmaWarpSpecializedAdapterINS1G_15DefaultEpilogueISK_SL_SL_NS1F_6thread17LinearCombinationISK_Li1EffLNS1K_9ScaleType4KindE0ELNS_15FloatRoundStyleE2ESK_EENS1_15EpilogueDefaultEEEEEvvEEEEvNT_6ParamsE,"ax",@progbits
	.align	128
.text._ZN7cutlass13device_kernelINS_4gemm6kernel13GemmUniversalIN4cute5tupleIJiiiiEEENS1_10collective13CollectiveMmaINS1_37MainloopSm90TmaGmmaWarpSpecializedFP8ILi4ENS5_IJNS4_1CILi2EEESB_NSA_ILi1EEEEEENS1_32KernelTmaWarpSpecializedPingpongEEENS5_IJNSA_ILi64EEENSA_ILi256EEENSA_ILi128EEEEEENS_12float_e5m2_tENS5_IJlSC_lEEESK_SL_NS4_8TiledMMAINS4_8MMA_AtomIJNS4_4SM904GMMA31MMA_64x256x32_F32E5M2E5M2_SS_TNILNSP_7ScaleInE1ELSR_1EEEEEENS4_6LayoutINS5_IJSC_SC_SC_EEENS5_IJNSA_ILi0EEESW_SW_EEEEENS5_IJNS4_10UnderscoreESZ_SZ_EEEEENS4_23SM90_TMA_LOAD_MULTICASTENS4_14ComposedLayoutINS4_7SwizzleILi3ELi4ELi3EEENS4_18smem_ptr_flag_bitsILi8EEENSU_INS5_IJNSA_ILi8EEESI_EEENS5_IJSI_SC_EEEEEEEvNS4_8identityES12_S1C_vS1D_EENS_8epilogue10collective6detail29Sm90TmaWarpSpecializedAdapterINS1G_15DefaultEpilogueISK_SL_SL_NS1F_6thread17LinearCombinationISK_Li1EffLNS1K_9ScaleType4KindE0ELNS_15FloatRoundStyleE2ESK_EENS1_15EpilogueDefaultEEEEEvvEEEEvNT_6ParamsE:
        .type           _ZN7cutlass13device_kernelINS_4gemm6kernel13GemmUniversalIN4cute5tupleIJiiiiEEENS1_10collective13CollectiveMmaINS1_37MainloopSm90TmaGmmaWarpSpecializedFP8ILi4ENS5_IJNS4_1CILi2EEESB_NSA_ILi1EEEEEENS1_32KernelTmaWarpSpecializedPingpongEEENS5_IJNSA_ILi64EEENSA_ILi256EEENSA_ILi128EEEEEENS_12float_e5m2_tENS5_IJlSC_lEEESK_SL_NS4_8TiledMMAINS4_8MMA_AtomIJNS4_4SM904GMMA31MMA_64x256x32_F32E5M2E5M2_SS_TNILNSP_7ScaleInE1ELSR_1EEEEEENS4_6LayoutINS5_IJSC_SC_SC_EEENS5_IJNSA_ILi0EEESW_SW_EEEEENS5_IJNS4_10UnderscoreESZ_SZ_EEEEENS4_23SM90_TMA_LOAD_MULTICASTENS4_14ComposedLayoutINS4_7SwizzleILi3ELi4ELi3EEENS4_18smem_ptr_flag_bitsILi8EEENSU_INS5_IJNSA_ILi8EEESI_EEENS5_IJSI_SC_EEEEEEEvNS4_8identityES12_S1C_vS1D_EENS_8epilogue10collective6detail29Sm90TmaWarpSpecializedAdapterINS1G_15DefaultEpilogueISK_SL_SL_NS1F_6thread17LinearCombinationISK_Li1EffLNS1K_9ScaleType4KindE0ELNS_15FloatRoundStyleE2ESK_EENS1_15EpilogueDefaultEEEEEvvEEEEvNT_6ParamsE,@function
        .size           _ZN7cutlass13device_kernelINS_4gemm6kernel13GemmUniversalIN4cute5tupleIJiiiiEEENS1_10collective13CollectiveMmaINS1_37MainloopSm90TmaGmmaWarpSpecializedFP8ILi4ENS5_IJNS4_1CILi2EEESB_NSA_ILi1EEEEEENS1_32KernelTmaWarpSpecializedPingpongEEENS5_IJNSA_ILi64EEENSA_ILi256EEENSA_ILi128EEEEEENS_12float_e5m2_tENS5_IJlSC_lEEESK_SL_NS4_8TiledMMAINS4_8MMA_AtomIJNS4_4SM904GMMA31MMA_64x256x32_F32E5M2E5M2_SS_TNILNSP_7ScaleInE1ELSR_1EEEEEENS4_6LayoutINS5_IJSC_SC_SC_EEENS5_IJNSA_ILi0EEESW_SW_EEEEENS5_IJNS4_10UnderscoreESZ_SZ_EEEEENS4_23SM90_TMA_LOAD_MULTICASTENS4_14ComposedLayoutINS4_7SwizzleILi3ELi4ELi3EEENS4_18smem_ptr_flag_bitsILi8EEENSU_INS5_IJNSA_ILi8EEESI_EEENS5_IJSI_SC_EEEEEEEvNS4_8identityES12_S1C_vS1D_EENS_8epilogue10collective6detail29Sm90TmaWarpSpecializedAdapterINS1G_15DefaultEpilogueISK_SL_SL_NS1F_6thread17LinearCombinationISK_Li1EffLNS1K_9ScaleType4KindE0ELNS_15FloatRoundStyleE2ESK_EENS1_15EpilogueDefaultEEEEEvvEEEEvNT_6ParamsE,(.L_x_335 - _ZN7cutlass13device_kernelINS_4gemm6kernel13GemmUniversalIN4cute5tupleIJiiiiEEENS1_10collective13CollectiveMmaINS1_37MainloopSm90TmaGmmaWarpSpecializedFP8ILi4ENS5_IJNS4_1CILi2EEESB_NSA_ILi1EEEEEENS1_32KernelTmaWarpSpecializedPingpongEEENS5_IJNSA_ILi64EEENSA_ILi256EEENSA_ILi128EEEEEENS_12float_e5m2_tENS5_IJlSC_lEEESK_SL_NS4_8TiledMMAINS4_8MMA_AtomIJNS4_4SM904GMMA31MMA_64x256x32_F32E5M2E5M2_SS_TNILNSP_7ScaleInE1ELSR_1EEEEEENS4_6LayoutINS5_IJSC_SC_SC_EEENS5_IJNSA_ILi0EEESW_SW_EEEEENS5_IJNS4_10UnderscoreESZ_SZ_EEEEENS4_23SM90_TMA_LOAD_MULTICASTENS4_14ComposedLayoutINS4_7SwizzleILi3ELi4ELi3EEENS4_18smem_ptr_flag_bitsILi8EEENSU_INS5_IJNSA_ILi8EEESI_EEENS5_IJSI_SC_EEEEEEEvNS4_8identityES12_S1C_vS1D_EENS_8epilogue10collective6detail29Sm90TmaWarpSpecializedAdapterINS1G_15DefaultEpilogueISK_SL_SL_NS1F_6thread17LinearCombinationISK_Li1EffLNS1K_9ScaleType4KindE0ELNS_15FloatRoundStyleE2ESK_EENS1_15EpilogueDefaultEEEEEvvEEEEvNT_6ParamsE)
        .other          _ZN7cutlass13device_kernelINS_4gemm6kernel13GemmUniversalIN4cute5tupleIJiiiiEEENS1_10collective13CollectiveMmaINS1_37MainloopSm90TmaGmmaWarpSpecializedFP8ILi4ENS5_IJNS4_1CILi2EEESB_NSA_ILi1EEEEEENS1_32KernelTmaWarpSpecializedPingpongEEENS5_IJNSA_ILi64EEENSA_ILi256EEENSA_ILi128EEEEEENS_12float_e5m2_tENS5_IJlSC_lEEESK_SL_NS4_8TiledMMAINS4_8MMA_AtomIJNS4_4SM904GMMA31MMA_64x256x32_F32E5M2E5M2_SS_TNILNSP_7ScaleInE1ELSR_1EEEEEENS4_6LayoutINS5_IJSC_SC_SC_EEENS5_IJNSA_ILi0EEESW_SW_EEEEENS5_IJNS4_10UnderscoreESZ_SZ_EEEEENS4_23SM90_TMA_LOAD_MULTICASTENS4_14ComposedLayoutINS4_7SwizzleILi3ELi4ELi3EEENS4_18smem_ptr_flag_bitsILi8EEENSU_INS5_IJNSA_ILi8EEESI_EEENS5_IJSI_SC_EEEEEEEvNS4_8identityES12_S1C_vS1D_EENS_8epilogue10collective6detail29Sm90TmaWarpSpecializedAdapterINS1G_15DefaultEpilogueISK_SL_SL_NS1F_6thread17LinearCombinationISK_Li1EffLNS1K_9ScaleType4KindE0ELNS_15FloatRoundStyleE2ESK_EENS1_15EpilogueDefaultEEEEEvvEEEEvNT_6ParamsE,@"STO_CUDA_ENTRY STV_DEFAULT"
_ZN7cutlass13device_kernelINS_4gemm6kernel13GemmUniversalIN4cute5tupleIJiiiiEEENS1_10collective13CollectiveMmaINS1_37MainloopSm90TmaGmmaWarpSpecializedFP8ILi4ENS5_IJNS4_1CILi2EEESB_NSA_ILi1EEEEEENS1_32KernelTmaWarpSpecializedPingpongEEENS5_IJNSA_ILi64EEENSA_ILi256EEENSA_ILi128EEEEEENS_12float_e5m2_tENS5_IJlSC_lEEESK_SL_NS4_8TiledMMAINS4_8MMA_AtomIJNS4_4SM904GMMA31MMA_64x256x32_F32E5M2E5M2_SS_TNILNSP_7ScaleInE1ELSR_1EEEEEENS4_6LayoutINS5_IJSC_SC_SC_EEENS5_IJNSA_ILi0EEESW_SW_EEEEENS5_IJNS4_10UnderscoreESZ_SZ_EEEEENS4_23SM90_TMA_LOAD_MULTICASTENS4_14ComposedLayoutINS4_7SwizzleILi3ELi4ELi3EEENS4_18smem_ptr_flag_bitsILi8EEENSU_INS5_IJNSA_ILi8EEESI_EEENS5_IJSI_SC_EEEEEEEvNS4_8identityES12_S1C_vS1D_EENS_8epilogue10collective6detail29Sm90TmaWarpSpecializedAdapterINS1G_15DefaultEpilogueISK_SL_SL_NS1F_6thread17LinearCombinationISK_Li1EffLNS1K_9ScaleType4KindE0ELNS_15FloatRoundStyleE2ESK_EENS1_15EpilogueDefaultEEEEEvvEEEEvNT_6ParamsE:
[----:B------:R-:W0:Y:S02]  /*0000*/  LDC R1, c[0x0][0x28] ;  /* 0x00000a00ff017b82 */ /* 0x000e240000000800 */
[----:B0-----:R-:W-:Y:S01]  /*0010*/  VIADD R1, R1, 0xfffffef0 ;  /* 0xfffffef001017836 */ /* 0x001fe20000000000 */
[----:B------:R-:W0:Y:S01]  /*0020*/  S2R R0, SR_TID.X ;  /* 0x0000000000007919 */ /* 0x000e220000002100 */
[----:B------:R-:W-:Y:S01]  /*0030*/  ELECT P0, URZ, PT ;  /* 0x00000000003f782f */ /* 0x000fe20003800000 */
[----:B------:R-:W-:Y:S01]  /*0040*/  BSSY B0, `(.L_x_0) ;  /* 0x0000014000007945 */ /* 0x000fe20003800000 */
[--C-:B0-----:R-:W-:Y:S02]  /*0050*/  SHF.R.U32.HI R3, RZ, 0x5, R0.reuse ;  /* 0x00000005ff037819 */ /* 0x101fe40000011600 */
[----:B------:R-:W-:-:S03]  /*0060*/  SHF.R.U32.HI R4, RZ, 0x7, R0 ;  /* 0x00000007ff047819 */ /* 0x000fc60000011600 */
[----:B------:R-:W0:Y:S02]  /*0070*/  SHFL.IDX PT, R2, R3, RZ, 0x1f ;  /* 0x00001fff03027589 */ /* 0x000e2400000e0000 */
[----:B0-----:R-:W-:Y:S02]  /*0080*/  R2UR UR6, R2 ;  /* 0x00000000020672ca */ /* 0x001fe400000e0000 */
[----:B------:R0:W1:Y:S11]  /*0090*/  SHFL.IDX PT, R2, R4, RZ, 0x1f ;  /* 0x00001fff04027589 */ /* 0x00007600000e0000 */
[----:B------:R-:W-:-:S02]  /*00a0*/  USHF.R.S32.HI UR4, URZ, 0x1f, UR6 ;  /* 0x0000001f3f047899 */ /* 0x000fc40008011406 */
[----:B------:R-:W-:Y:S02]  /*00b0*/  ISETP.NE.OR P0, PT, RZ, UR6, !P0 ;  /* 0x00000006ff007c0c */ /* 0x000fe4000c705670 */
[----:B------:R-:W-:-:S04]  /*00c0*/  ULEA.HI UR4, UR4, UR6, URZ, 0x2 ;  /* 0x0000000604047291 */ /* 0x000fc8000f8f103f */
[----:B------:R-:W-:-:S04]  /*00d0*/  ULOP3.LUT UR4, UR4, 0xfffffffc, URZ, 0xc0, !UPT ;  /* 0xfffffffc04047892 */ /* 0x000fc8000f8ec03f */
[----:B------:R-:W-:-:S03]  /*00e0*/  UIADD3 UR6, UR6, -UR4, URZ ;  /* 0x8000000406067290 */ /* 0x000fc6000fffe03f */
[----:B01----:R-:W-:Y:S09]  /*00f0*/  @P0 BRA `(.L_x_1) ;  /* 0x0000000000200947 */ /* 0x003ff20003800000 */
[----:B------:R-:W-:Y:S02]  /*0100*/  ULDC.64 UR4, c[0x0][0x198] ;  /* 0x0000660000047ab9 */ /* 0x000fe40000000a00 */
[----:B------:R-:W-:Y:S02]  /*0110*/  UIADD3 UR8, UP0, UR4, 0xf0, URZ ;  /* 0x000000f004087890 */ /* 0x000fe4000ff1e03f */
[----:B------:R-:W-:Y:S02]  /*0120*/  UIADD3 UR4, UP1, UR4, 0x1f0, URZ ;  /* 0x000001f004047890 */ /* 0x000fe4000ff3e03f */
[----:B------:R-:W-:Y:S02]  /*0130*/  UIADD3.X UR9, URZ, UR5, URZ, UP0, !UPT ;  /* 0x000000053f097290 */ /* 0x000fe400087fe43f */
[----:B------:R-:W-:-:S07]  /*0140*/  UIADD3.X UR5, URZ, UR5, URZ, UP1, !UPT ;  /* 0x000000053f057290 */ /* 0x000fce0008ffe43f */
[----:B------:R0:W-:Y:S02]  /*0150*/  UTMACCTL.PF [UR8] ;  /* 0x00000000080079b9 */ /* 0x0001e40008040000 */
[----:B------:R0:W-:Y:S02]  /*0160*/  UTMACCTL.PF [UR4] ;  /* 0x00000000040079b9 */ /* 0x0001e40008040000 */
[----:B0-----:R-:W-:Y:S01]  /*0170*/  NOP ;  /* 0x0000000000007918 */ /* 0x001fe20000000000 */
.L_x_1:
[----:B------:R-:W-:Y:S05]  /*0180*/  BSYNC B0 ;  /* 0x0000000000007941 */ /* 0x000fea0003800000 */
.L_x_0:
[----:B------:R-:W0:Y:S01]  /*0190*/  SHFL.IDX PT, R6, R3, RZ, 0x1f ;  /* 0x00001fff03067589 */ /* 0x000e2200000e0000 */
[----:B------:R-:W-:Y:S01]  /*01a0*/  R2UR UR22, R2 ;  /* 0x00000000021672ca */ /* 0x000fe200000e0000 */
[----:B------:R-:W-:-:S04]  /*01b0*/  UISETP.NE.AND UP0, UPT, UR6, 0x3, UPT ;  /* 0x000000030600788c */ /* 0x000fc8000bf05270 */
[----:B------:R-:W-:-:S08]  /*01c0*/  UISETP.EQ.OR UP0, UPT, UR6, URZ, !UP0 ;  /* 0x0000003f0600728c */ /* 0x000fd0000c702670 */
[----:B------:R-:W-:Y:S02]  /*01d0*/  UIADD3 UR20, UR22, -0x1, URZ ;  /* 0xffffffff16147890 */ /* 0x000fe4000fffe03f */
[----:B------:R-:W-:Y:S02]  /*01e0*/  UISETP.EQ.AND UP0, UPT, UR22, URZ, UP0 ;  /* 0x0000003f1600728c */ /* 0x000fe40008702270 */
[----:B------:R-:W-:Y:S02]  /*01f0*/  UISETP.GE.U32.AND UP1, UPT, UR20, 0x2, UPT ;  /* 0x000000021400788c */ /* 0x000fe4000bf26070 */
[----:B------:R-:W-:Y:S01]  /*0200*/  USEL UR7, URZ, 0x1, !UP0 ;  /* 0x000000013f077887 */ /* 0x000fe2000c000000 */
[----:B0-----:R-:W-:-:S03]  /*0210*/  ISETP.NE.AND P0, PT, R6, RZ, PT ;  /* 0x000000ff0600720c */ /* 0x001fc60003f05270 */
[----:B------:R-:W-:-:S10]  /*0220*/  USEL UR7, UR7, 0x2, UP1 ;  /* 0x0000000207077887 */ /* 0x000fd40008800000 */
[----:B------:R-:W-:Y:S05]  /*0230*/  @P0 BRA `(.L_x_2) ;  /* 0x0000000000580947 */ /* 0x000fea0003800000 */
[----:B------:R-:W0:Y:S01]  /*0240*/  S2UR UR10, SR_CgaCtaId ;  /* 0x00000000000a79c3 */ /* 0x000e220000008800 */
[----:B------:R-:W-:Y:S01]  /*0250*/  UMOV UR4, 0x400 ;  /* 0x0000040000047882 */ /* 0x000fe20000000000 */
[----:B------:R-:W-:Y:S01]  /*0260*/  UMOV UR5, 0x1 ;  /* 0x0000000100057882 */ /* 0x000fe20000000000 */
[----:B------:R-:W-:Y:S01]  /*0270*/  UMOV UR8, 0x3 ;  /* 0x0000000300087882 */ /* 0x000fe20000000000 */
[----:B------:R-:W-:Y:S01]  /*0280*/  ELECT P0, URZ, PT ;  /* 0x00000000003f782f */ /* 0x000fe20003800000 */
[----:B------:R-:W-:-:S04]  /*0290*/  UIADD3 UR8, -UR8, 0x100000, URZ ;  /* 0x0010000008087890 */ /* 0x000fc8000fffe13f */
[----:B------:R-:W-:Y:S02]  /*02a0*/  USHF.L.U32 UR9, UR8, 0xb, URZ ;  /* 0x0000000b08097899 */ /* 0x000fe4000800063f */
[----:B------:R-:W-:Y:S02]  /*02b0*/  USHF.L.U32 UR8, UR8, 0x1, URZ ;  /* 0x0000000108087899 */ /* 0x000fe4000800063f */
[----:B0-----:R-:W-:Y:S02]  /*02c0*/  ULEA UR10, UR10, UR4, 0x18 ;  /* 0x000000040a0a7291 */ /* 0x001fe4000f8ec03f */
[----:B------:R-:W-:-:S04]  /*02d0*/  UIADD3 UR4, -UR5, 0x100000, URZ ;  /* 0x0010000005047890 */ /* 0x000fc8000fffe13f */
[----:B------:R-:W-:Y:S02]  /*02e0*/  USHF.L.U32 UR5, UR4, 0xb, URZ ;  /* 0x0000000b04057899 */ /* 0x000fe4000800063f */
[----:B------:R-:W-:Y:S01]  /*02f0*/  USHF.L.U32 UR4, UR4, 0x1, URZ ;  /* 0x0000000104047899 */ /* 0x000fe2000800063f */
[----:B------:R-:W0:Y:S11]  /*0300*/  FENCE.VIEW.ASYNC.S ;  /* 0x00000000000073c6 */ /* 0x000e360000000000 */
[----:B0-----:R0:W1:Y:S01]  /*0310*/  SYNCS.EXCH.64 URZ, [UR10], UR4 ;  /* 0x000000040a3f75b2 */ /* 0x0010620008000100 */
[----:B------:R0:W2:Y:S01]  /*0320*/  SYNCS.EXCH.64 URZ, [UR10+0x20], UR8 ;  /* 0x000020080a3f75b2 */ /* 0x0000a20008000100 */
[----:B------:R0:W3:Y:S01]  /*0330*/  SYNCS.EXCH.64 URZ, [UR10+0x8], UR4 ;  /* 0x000008040a3f75b2 */ /* 0x0000e20008000100 */
[----:B------:R0:W4:Y:S01]  /*0340*/  SYNCS.EXCH.64 URZ, [UR10+0x28], UR8 ;  /* 0x000028080a3f75b2 */ /* 0x0001220008000100 */
[----:B------:R0:W0:Y:S01]  /*0350*/  SYNCS.EXCH.64 URZ, [UR10+0x10], UR4 ;  /* 0x000010040a3f75b2 */ /* 0x0000220008000100 */
[----:B------:R0:W0:Y:S01]  /*0360*/  SYNCS.EXCH.64 URZ, [UR10+0x30], UR8 ;  /* 0x000030080a3f75b2 */ /* 0x0000220008000100 */
[----:B------:R0:W0:Y:S01]  /*0370*/  SYNCS.EXCH.64 URZ, [UR10+0x18], UR4 ;  /* 0x000018040a3f75b2 */ /* 0x0000220008000100 */
[----:B------:R0:W0:Y:S01]  /*0380*/  SYNCS.EXCH.64 URZ, [UR10+0x38], UR8 ;  /* 0x000038080a3f75b2 */ /* 0x0000220008000100 */
[----:B------:R-:W-:Y:S01]  /*0390*/  NOP ;  /* 0x0000000000007918 */ /* 0x000fe20000000000 */
.L_x_2:
[----:B------:R-:W5:Y:S01]  /*03a0*/  S2UR UR11, SR_CTAID.X ;  /* 0x00000000000b79c3 */ /* 0x000f620000002500 */
[----:B------:R-:W1:Y:S01]  /*03b0*/  SHFL.IDX PT, R8, R3, RZ, 0x1f ;  /* 0x00001fff03087589 */ /* 0x000e6200000e0000 */
[----:B------:R-:W-:Y:S01]  /*03c0*/  SHF.R.S32.HI R5, RZ, 0x1f, R0 ;  /* 0x0000001fff057819 */ /* 0x000fe20000011400 */
[----:B0-----:R-:W-:Y:S01]  /*03d0*/  ULDC UR4, c[0x0][0x150] ;  /* 0x0000540000047ab9 */ /* 0x001fe20000000800 */
[----:B------:R-:W-:Y:S01]  /*03e0*/  ELECT P0, URZ, PT ;  /* 0x00000000003f782f */ /* 0x000fe20003800000 */
[----:B------:R0:W2:Y:S01]  /*03f0*/  SHFL.IDX PT, R9, R3, RZ, 0x1f ;  /* 0x00001fff03097589 */ /* 0x0000a200000e0000 */
[----:B------:R-:W-:Y:S02]  /*0400*/  LEA.HI R5, R5, R0, RZ, 0x7 ;  /* 0x0000000005057211 */ /* 0x000fe400078f38ff */
[----:B------:R-:W-:Y:S01]  /*0410*/  ELECT P1, URZ, PT ;  /* 0x00000000003f782f */ /* 0x000fe20003820000 */
[----:B------:R-:W3:Y:S01]  /*0420*/  S2UR UR9, SR_CTAID.Y ;  /* 0x00000000000979c3 */ /* 0x000ee20000002600 */
[----:B------:R-:W-:Y:S01]  /*0430*/  ULDC UR8, c[0x0][0x144] ;  /* 0x0000510000087ab9 */ /* 0x000fe20000000800 */
[----:B------:R-:W-:Y:S01]  /*0440*/  LOP3.LUT R5, R5, 0xffffff80, RZ, 0xc0, !PT ;  /* 0xffffff8005057812 */ /* 0x000fe200078ec0ff */
[----:B------:R-:W4:Y:S01]  /*0450*/  SHFL.IDX PT, R4, R4, RZ, 0x1f ;  /* 0x00001fff04047589 */ /* 0x000f2200000e0000 */
[----:B------:R-:W-:Y:S01]  /*0460*/  UMOV UR17, 0x80 ;  /* 0x0000008000117882 */ /* 0x000fe20000000000 */
[----:B0-----:R-:W-:Y:S01]  /*0470*/  SHF.R.S32.HI R3, RZ, 0x1f, R6 ;  /* 0x0000001fff037819 */ /* 0x001fe20000011406 */
[----:B------:R-:W-:Y:S01]  /*0480*/  NOP ;  /* 0x0000000000007918 */ /* 0x000fe20000000000 */
[----:B------:R-:W-:Y:S01]  /*0490*/  IMAD.IADD R2, R0, 0x1, -R5 ;  /* 0x0000000100027824 */ /* 0x000fe200078e0a05 */
[----:B------:R-:W-:Y:S01]  /*04a0*/  NOP ;  /* 0x0000000000007918 */ /* 0x000fe20000000000 */
[----:B------:R-:W-:Y:S01]  /*04b0*/  LEA.HI R3, R3, R6, RZ, 0x2 ;  /* 0x0000000603037211 */ /* 0x000fe200078f10ff */
[----:B------:R-:W-:Y:S01]  /*04c0*/  ULDC UR26, c[0x0][0x148] ;  /* 0x00005200001a7ab9 */ /* 0x000fe20000000800 */
[----:B------:R-:W-:-:S02]  /*04d0*/  ISETP.NE.AND P2, PT, RZ, UR22, PT ;  /* 0x00000016ff007c0c */ /* 0x000fc4000bf45270 */
[----:B------:R-:W-:Y:S02]  /*04e0*/  SHF.R.S32.HI R7, RZ, 0x1f, R2 ;  /* 0x0000001fff077819 */ /* 0x000fe40000011402 */
[----:B------:R-:W-:Y:S02]  /*04f0*/  LOP3.LUT R3, R3, 0x3ffffffc, RZ, 0xc0, !PT ;  /* 0x3ffffffc03037812 */ /* 0x000fe400078ec0ff */
[----:B-----5:R-:W-:Y:S02]  /*0500*/  I2FP.F32.U32 R10, UR11 ;  /* 0x0000000b000a7c45 */ /* 0x020fe40008201000 */
[----:B------:R-:W-:Y:S01]  /*0510*/  LEA.HI R5, R7, R2, RZ, 0x3 ;  /* 0x0000000207057211 */ /* 0x000fe200078f18ff */
[----:B------:R-:W-:Y:S01]  /*0520*/  IMAD.IADD R6, R6, 0x1, -R3 ;  /* 0x0000000106067824 */ /* 0x000fe200078e0a03 */
[----:B-1----:R-:W-:Y:S01]  /*0530*/  ISETP.NE.OR P0, PT, R8, RZ, !P0 ;  /* 0x000000ff0800720c */ /* 0x002fe20004705670 */
[----:B------:R-:W-:Y:S01]  /*0540*/  FMUL R10, R10, UR4 ;  /* 0x000000040a0a7c20 */ /* 0x000fe20008400000 */
[--C-:B------:R-:W-:Y:S01]  /*0550*/  SHF.R.S32.HI R8, RZ, 0x3, R5.reuse ;  /* 0x00000003ff087819 */ /* 0x100fe20000011405 */
[----:B------:R-:W-:Y:S01]  /*0560*/  ULDC UR4, c[0x0][0x154] ;  /* 0x0000550000047ab9 */ /* 0x000fe20000000800 */
[----:B------:R-:W-:-:S02]  /*0570*/  SHF.R.S32.HI R5, RZ, 0x1f, R5 ;  /* 0x0000001fff057819 */ /* 0x000fc40000011405 */
[----:B--2---:R-:W-:Y:S01]  /*0580*/  ISETP.NE.OR P1, PT, R9, RZ, !P1 ;  /* 0x000000ff0900720c */ /* 0x004fe20004f25670 */
[----:B------:R-:W0:Y:S01]  /*0590*/  F2I.U32.TRUNC.NTZ R10, R10 ;  /* 0x0000000a000a7305 */ /* 0x000e22000020f000 */
[----:B------:R-:W-:Y:S02]  /*05a0*/  LEA.HI R5, R5, R8, RZ, 0x2 ;  /* 0x0000000805057211 */ /* 0x000fe400078f10ff */
[----:B---3--:R-:W-:Y:S02]  /*05b0*/  I2FP.F32.U32 R9, UR9 ;  /* 0x0000000900097c45 */ /* 0x008fe40008201000 */
[----:B------:R-:W-:Y:S01]  /*05c0*/  LOP3.LUT R5, R5, 0xfffffffc, RZ, 0xc0, !PT ;  /* 0xfffffffc05057812 */ /* 0x000fe200078ec0ff */
[----:B------:R-:W-:Y:S01]  /*05d0*/  VOTEU.ALL UP0, P0 ;  /* 0x00000000003f7886 */ /* 0x000fe20000000000 */
[----:B----4-:R-:W-:Y:S01]  /*05e0*/  R2UR UR21, R4 ;  /* 0x00000000041572ca */ /* 0x010fe200000e0000 */
[----:B------:R-:W-:Y:S02]  /*05f0*/  FMUL R9, R9, UR4 ;  /* 0x0000000409097c20 */ /* 0x000fe40008400000 */
[----:B------:R-:W-:Y:S01]  /*0600*/  IMAD.IADD R5, R8, 0x1, -R5 ;  /* 0x0000000108057824 */ /* 0x000fe200078e0a05 */
[----:B------:R-:W1:Y:S01]  /*0610*/  @!UP0 S2UR UR13, SR_CgaCtaId ;  /* 0x00000000000d89c3 */ /* 0x000e620000008800 */
[----:B------:R-:W-:Y:S01]  /*0620*/  VOTEU.ALL UP1, P1 ;  /* 0x00000000003f7886 */ /* 0x000fe20000820000 */
[----:B------:R-:W-:Y:S01]  /*0630*/  @!UP0 UMOV UR12, 0x400 ;  /* 0x00000400000c8882 */ /* 0x000fe20000000000 */
[----:B------:R-:W-:Y:S01]  /*0640*/  IMAD R5, R6, 0x4, R5 ;  /* 0x0000000406057824 */ /* 0x000fe200078e0205 */
[----:B0-----:R-:W-:Y:S01]  /*0650*/  R2UR UR4, R10 ;  /* 0x000000000a0472ca */ /* 0x001fe200000e0000 */
[----:B------:R-:W0:Y:S01]  /*0660*/  F2I.U32.TRUNC.NTZ R9, R9 ;  /* 0x0000000900097305 */ /* 0x000e22000020f000 */
[----:B------:R-:W-:Y:S01]  /*0670*/  @!UP1 UMOV UR15, 0x400 ;  /* 0x00000400000f9882 */ /* 0x000fe20000000000 */
[C---:B------:R-:W-:Y:S01]  /*0680*/  IMAD.SHL.U32 R6, R5.reuse, 0x4, RZ ;  /* 0x0000000405067824 */ /* 0x040fe200078e00ff */
[----:B------:R-:W2:Y:S01]  /*0690*/  @!UP1 S2UR UR16, SR_CgaCtaId ;  /* 0x00000000001099c3 */ /* 0x000ea20000008800 */
[C---:B------:R-:W-:Y:S01]  /*06a0*/  LEA.HI R3, R5.reuse, R5, RZ, 0x1 ;  /* 0x0000000505037211 */ /* 0x040fe200078f08ff */
[----:B------:R-:W-:Y:S01]  /*06b0*/  VOTEU.ALL UP2, P1 ;  /* 0x00000000003f7886 */ /* 0x000fe20000840000 */
[----:B------:R-:W-:Y:S01]  /*06c0*/  VOTEU.ALL UP3, P1 ;  /* 0x00000000003f7886 */ /* 0x000fe20000860000 */
[----:B------:R-:W-:Y:S01]  /*06d0*/  LOP3.LUT R11, R5, 0xc, R6, 0x78, !PT ;  /* 0x0000000c050b7812 */ /* 0x000fe200078e7806 */
[----:B------:R-:W-:Y:S01]  /*06e0*/  VOTEU.ALL UP4, P1 ;  /* 0x00000000003f7886 */ /* 0x000fe20000880000 */
[----:B------:R-:W-:Y:S01]  /*06f0*/  LOP3.LUT R8, R3, 0xfffffffe, RZ, 0xc0, !PT ;  /* 0xfffffffe03087812 */ /* 0x000fe200078ec0ff */
[----:B------:R-:W-:-:S02]  /*0700*/  VOTEU.ALL UP5, P1 ;  /* 0x00000000003f7886 */ /* 0x000fc400008a0000 */
[----:B------:R-:W-:Y:S01]  /*0710*/  UIADD3 UR4, -UR4, URZ, URZ ;  /* 0x0000003f04047290 */ /* 0x000fe2000fffe13f */
[----:B------:R3:W-:Y:S01]  /*0720*/  STL [R1+0x78], R11 ;  /* 0x0000780b01007387 */ /* 0x0007e20000100800 */
[----:B------:R-:W-:Y:S01]  /*0730*/  IMAD.IADD R8, R5, 0x1, -R8 ;  /* 0x0000000105087824 */ /* 0x000fe200078e0a08 */
[----:B0-----:R-:W-:Y:S01]  /*0740*/  R2UR UR10, R9 ;  /* 0x00000000090a72ca */ /* 0x001fe200000e0000 */
[----:B------:R-:W-:Y:S01]  /*0750*/  UIMAD UR8, UR8, UR4, UR11 ;  /* 0x00000004080872a4 */ /* 0x000fe2000f8e020b */
[----:B------:R-:W0:Y:S02]  /*0760*/  LDC R5, c[0x0][0x140] ;  /* 0x00005000ff057b82 */ /* 0x000e240000000800 */
[----:B------:R-:W-:Y:S01]  /*0770*/  UMOV UR4, 0x20 ;  /* 0x0000002000047882 */ /* 0x000fe20000000000 */
[----:B-1----:R-:W-:Y:S02]  /*0780*/  @!UP0 ULEA UR14, UR13, UR12, 0x18 ;  /* 0x0000000c0d0e8291 */ /* 0x002fe4000f8ec03f */
[----:B------:R-:W-:Y:S01]  /*0790*/  ISETP.NE.AND P3, PT, R8, UR8, PT ;  /* 0x0000000808007c0c */ /* 0x000fe2000bf65270 */
[----:B------:R-:W-:-:S04]  /*07a0*/  @!UP0 UIADD3 UR4, -UR4, 0x100000, URZ ;  /* 0x0010000004048890 */ /* 0x000fc8000fffe13f */
[----:B------:R-:W-:Y:S02]  /*07b0*/  @!UP0 USHF.L.U32 UR5, UR4, 0xb, URZ ;  /* 0x0000000b04058899 */ /* 0x000fe4000800063f */
[----:B------:R-:W-:Y:S02]  /*07c0*/  @!UP0 USHF.L.U32 UR4, UR4, 0x1, URZ ;  /* 0x0000000104048899 */ /* 0x000fe4000800063f */
[----:B------:R-:W-:-:S04]  /*07d0*/  @!UP1 UIADD3 UR12, -UR17, 0x100000, URZ ;  /* 0x00100000110c9890 */ /* 0x000fc8000fffe13f */
[----:B------:R-:W-:Y:S02]  /*07e0*/  @!UP1 USHF.L.U32 UR13, UR12, 0xb, URZ ;  /* 0x0000000b0c0d9899 */ /* 0x000fe4000800063f */
[----:B------:R-:W-:Y:S02]  /*07f0*/  @!UP1 USHF.L.U32 UR12, UR12, 0x1, URZ ;  /* 0x000000010c0c9899 */ /* 0x000fe4000800063f */
[----:B--2---:R-:W-:Y:S01]  /*0800*/  @!UP1 ULEA UR15, UR16, UR15, 0x18 ;  /* 0x0000000f100f9291 */ /* 0x004fe2000f8ec03f */
[----:B------:R-:W-:Y:S01]  /*0810*/  VOTEU.ALL UP0, P0 ;  /* 0x00000000003f7886 */ /* 0x000fe20000000000 */
[----:B------:R-:W-:Y:S01]  /*0820*/  VOTEU.ALL UP1, P0 ;  /* 0x00000000003f7886 */ /* 0x000fe20000020000 */
[----:B------:R-:W-:Y:S01]  /*0830*/  UIADD3 UR10, -UR10, URZ, URZ ;  /* 0x0000003f0a0a7290 */ /* 0x000fe2000fffe13f */
[----:B------:R-:W-:Y:S01]  /*0840*/  LOP3.LUT P0, RZ, R2, 0x7, RZ, 0xc0, !PT ;  /* 0x0000000702ff7812 */ /* 0x000fe2000780c0ff */
[----:B------:R-:W1:Y:S02]  /*0850*/  FENCE.VIEW.ASYNC.S ;  /* 0x00000000000073c6 */ /* 0x000e640000000000 */
[----:B-1----:R-:W1:Y:S01]  /*0860*/  @!UP0 SYNCS.EXCH.64 URZ, [UR14+0x70], UR4 ;  /* 0x000070040e3f85b2 */ /* 0x002e620008000100 */
[----:B------:R-:W-:-:S02]  /*0870*/  @P3 LEA.HI R3, R11, R11, RZ, 0x1 ;  /* 0x0000000b0b033211 */ /* 0x000fc400078f08ff */
[----:B------:R-:W-:Y:S02]  /*0880*/  ISETP.LT.U32.AND P0, PT, R11, 0x4, !P0 ;  /* 0x000000040b00780c */ /* 0x000fe40004701070 */
[----:B------:R-:W-:Y:S02]  /*0890*/  @P3 SHF.R.S32.HI R3, RZ, 0x1, R3 ;  /* 0x00000001ff033819 */ /* 0x000fe40000011403 */
[----:B------:R-:W-:Y:S02]  /*08a0*/  SEL R4, RZ, 0x1, !P0 ;  /* 0x00000001ff047807 */ /* 0x000fe40004000000 */
[----:B0-----:R-:W-:Y:S01]  /*08b0*/  ISETP.EQ.U32.AND P1, PT, R5, 0x1, PT ;  /* 0x000000010500780c */ /* 0x001fe20003f22070 */
[----:B------:R0:W2:Y:S01]  /*08c0*/  @!UP1 SYNCS.EXCH.64 URZ, [UR14+0x78], UR4 ;  /* 0x000078040e3f95b2 */ /* 0x0000a20008000100 */
[----:B------:R-:W-:Y:S01]  /*08d0*/  NOP ;  /* 0x0000000000007918 */ /* 0x000fe20000000000 */
[----:B0-----:R-:W-:Y:S01]  /*08e0*/  UIMAD UR4, UR26, UR10, UR9 ;  /* 0x0000000a1a0472a4 */ /* 0x001fe2000f8e0209 */
[----:B------:R3:W0:Y:S05]  /*08f0*/  @!UP2 SYNCS.EXCH.64 URZ, [UR15+0x50], UR12 ;  /* 0x0000500c0f3fa5b2 */ /* 0x00062a0008000100 */
[----:B------:R-:W-:Y:S01]  /*0900*/  @P3 ISETP.NE.AND P4, PT, R3, UR4, PT ;  /* 0x0000000403003c0c */ /* 0x000fe2000bf85270 */
[----:B------:R-:W-:-:S03]  /*0910*/  IMAD.MOV.U32 R3, RZ, RZ, 0x1 ;  /* 0x00000001ff037424 */ /* 0x000fc600078e00ff */
[----:B------:R-:W-:-:S04]  /*0920*/  @P3 SEL R3, RZ, 0x1, P4 ;  /* 0x00000001ff033807 */ /* 0x000fc80002000000 */
[----:B------:R-:W-:-:S05]  /*0930*/  LOP3.LUT R3, R3, R4, RZ, 0xc0, !PT ;  /* 0x0000000403037212 */ /* 0x000fca00078ec0ff */
[----:B------:R3:W-:Y:S01]  /*0940*/  STL [R1+0x70], R3 ;  /* 0x0000700301007387 */ /* 0x0007e20000100800 */
[----:B------:R3:W4:Y:S01]  /*0950*/  @!UP3 SYNCS.EXCH.64 URZ, [UR15+0x58], UR12 ;  /* 0x0000580c0f3fb5b2 */ /* 0x0007220008000100 */
[----:B------:R3:W0:Y:S01]  /*0960*/  @!UP4 SYNCS.EXCH.64 URZ, [UR15+0x60], UR12 ;  /* 0x0000600c0f3fc5b2 */ /* 0x0006220008000100 */
[----:B------:R3:W0:Y:S01]  /*0970*/  @!UP5 SYNCS.EXCH.64 URZ, [UR15+0x68], UR12 ;  /* 0x0000680c0f3fd5b2 */ /* 0x0006220008000100 */
[----:B------:R-:W-:Y:S01]  /*0980*/  NOP ;  /* 0x0000000000007918 */ /* 0x000fe20000000000 */
[----:B-12---:R-:W-:Y:S05]  /*0990*/  @!P1 BRA `(.L_x_3) ;  /* 0x0000000000089947 */ /* 0x006fea0003800000 */
[----:B0---4-:R-:W-:Y:S01]  /*09a0*/  UCGABAR_ARV ;  /* 0x00000000000079c7 */ /* 0x011fe20008000000 */
[----:B------:R-:W-:Y:S05]  /*09b0*/  BRA `(.L_x_4) ;  /* 0x0000000000047947 */ /* 0x000fea0003800000 */
.L_x_3:
[----:B0---4-:R-:W-:Y:S01]  /*09c0*/  NOP ;  /* 0x0000000000007918 */ /* 0x011fe20000000000 */
.L_x_4:
[----:B------:R-:W-:Y:S01]  /*09d0*/  ULDC.64 UR4, c[0x0][0x598] ;  /* 0x0001660000047ab9 */ /* 0x000fe20000000a00 */
[----:B------:R-:W-:Y:S01]  /*09e0*/  ULDC.64 UR18, c[0x0][0x208] ;  /* 0x0000820000127ab9 */ /* 0x000fe20000000a00 */
[----:B------:R-:W-:-:S04]  /*09f0*/  ISETP.NE.U32.AND P0, PT, RZ, UR4, PT ;  /* 0x00000004ff007c0c */ /* 0x000fc8000bf05070 */
[----:B------:R-:W-:-:S13]  /*0a00*/  ISETP.NE.AND.EX P0, PT, RZ, UR5, PT, P0 ;  /* 0x00000005ff007c0c */ /* 0x000fda000bf05300 */
[----:B------:R-:W-:Y:S05]  /*0a10*/  @!P0 BRA `(.L_x_5) ;  /* 0x0000000000208947 */ /* 0x000fea0003800000 */
[----:B------:R-:W0:Y:S02]  /*0a20*/  LDC.64 R4, c[0x0][0x598] ;  /* 0x00016600ff047b82 */ /* 0x000e240000000a00 */
[----:B0-----:R-:W2:Y:S02]  /*0a30*/  LDG.E.64 R4, desc[UR18][R4.64] ;  /* 0x0000001204047981 */ /* 0x001ea4000c1e1b00 */
[----:B--2---:R-:W-:-:S04]  /*0a40*/  ISETP.NE.U32.AND P0, PT, R4, RZ, PT ;  /* 0x000000ff0400720c */ /* 0x004fc80003f05070 */
[----:B------:R-:W-:-:S13]  /*0a50*/  ISETP.NE.AND.EX P0, PT, R5, RZ, PT, P0 ;  /* 0x000000ff0500720c */ /* 0x000fda0003f05300 */
[----:B------:R-:W-:Y:S05]  /*0a60*/  @!P0 BRA `(.L_x_5) ;  /* 0x00000000000c8947 */ /* 0x000fea0003800000 */
[----:B------:R-:W2:Y:S02]  /*0a70*/  LD.E R4, desc[UR18][R4.64] ;  /* 0x0000001204047980 */ /* 0x000ea4000c101900 */
[----:B--2---:R-:W-:Y:S01]  /*0a80*/  R2UR UR25, R4 ;  /* 0x00000000041972ca */ /* 0x004fe200000e0000 */
[----:B------:R-:W-:-:S14]  /*0a90*/  BRA `(.L_x_6) ;  /* 0x0000000000247947 */ /* 0x000fdc0003800000 */
.L_x_5:
[----:B------:R-:W-:Y:S02]  /*0aa0*/  ULDC.64 UR4, c[0x0][0x588] ;  /* 0x0001620000047ab9 */ /* 0x000fe40000000a00 */
[----:B------:R-:W-:-:S04]  /*0ab0*/  ISETP.NE.U32.AND P0, PT, RZ, UR4, PT ;  /* 0x00000004ff007c0c */ /* 0x000fc8000bf05070 */
[----:B------:R-:W-:-:S13]  /*0ac0*/  ISETP.NE.AND.EX P0, PT, RZ, UR5, PT, P0 ;  /* 0x00000005ff007c0c */ /* 0x000fda000bf05300 */
[----:B------:R-:W-:Y:S05]  /*0ad0*/  @!P0 BRA `(.L_x_7) ;  /* 0x0000000000108947 */ /* 0x000fea0003800000 */
[----:B------:R-:W0:Y:S02]  /*0ae0*/  LDC.64 R4, c[0x0][0x588] ;  /* 0x00016200ff047b82 */ /* 0x000e240000000a00 */
[----:B0-----:R-:W2:Y:S02]  /*0af0*/  LDG.E R4, desc[UR18][R4.64] ;  /* 0x0000001204047981 */ /* 0x001ea4000c1e1900 */
[----:B--2---:R-:W-:Y:S01]  /*0b00*/  R2UR UR25, R4 ;  /* 0x00000000041972ca */ /* 0x004fe200000e0000 */
[----:B------:R-:W-:-:S14]  /*0b10*/  BRA `(.L_x_6) ;  /* 0x0000000000047947 */ /* 0x000fdc0003800000 */
.L_x_7:
[----:B------:R-:W-:-:S05]  /*0b20*/  ULDC UR25, c[0x0][0x580] ;  /* 0x0001600000197ab9 */ /* 0x000fca0000000800 */
.L_x_6:
[----:B------:R-:W-:Y:S02]  /*0b30*/  ULDC.64 UR4, c[0x0][0x5a0] ;  /* 0x0001680000047ab9 */ /* 0x000fe40000000a00 */
        /* <DEDUP_REMOVED lines=11> */
.L_x_8:
        /* <DEDUP_REMOVED lines=8> */
.L_x_10:
[----:B------:R-:W-:-:S05]  /*0c70*/  ULDC UR24, c[0x0][0x584] ;  /* 0x0001610000187ab9 */ /* 0x000fca0000000800 */
.L_x_9:
[----:B------:R-:W-:Y:S01]  /*0c80*/  ULDC UR4, c[0x0][0x65c] ;  /* 0x0001970000047ab9 */ /* 0x000fe20000000800 */
[----:B------:R-:W0:Y:S01]  /*0c90*/  LDC.64 R4, c[0x0][0x650] ;  /* 0x00019400ff047b82 */ /* 0x000e220000000a00 */
[----:B------:R-:W-:Y:S01]  /*0ca0*/  UISETP.NE.AND UP2, UPT, UR4, 0x1, UPT ;  /* 0x000000010400788c */ /* 0x000fe2000bf45270 */
[----:B------:R-:W-:Y:S01]  /*0cb0*/  IMAD.MOV.U32 R6, RZ, RZ, -0x1 ;  /* 0xffffffffff067424 */ /* 0x000fe200078e00ff */
[----:B------:R-:W-:Y:S01]  /*0cc0*/  UISETP.NE.AND UP0, UPT, UR22, 0x2, UPT ;  /* 0x000000021600788c */ /* 0x000fe2000bf05270 */
[----:B---3--:R-:W-:-:S08]  /*0cd0*/  PRMT R3, RZ, 0x7610, R3 ;  /* 0x00007610ff037816 */ /* 0x008fd00000000003 */
[----:B------:R-:W-:Y:S01]  /*0ce0*/  @UP2 ULDC UR14, c[0x0][0x10] ;  /* 0x00000400000e2ab9 */ /* 0x000fe20000000800 */
[----:B------:R-:W-:Y:S01]  /*0cf0*/  @UP2 UMOV UR4, UR9 ;  /* 0x0000000900042c82 */ /* 0x000fe20008000000 */
[----:B------:R-:W-:Y:S01]  /*0d00*/  @UP2 UMOV UR5, URZ ;  /* 0x0000003f00052c82 */ /* 0x000fe20008000000 */
[----:B------:R-:W-:Y:S01]  /*0d10*/  @!UP2 ULDC UR16, c[0x0][0xc] ;  /* 0x000003000010aab9 */ /* 0x000fe20000000800 */
[----:B------:R-:W-:Y:S01]  /*0d20*/  @UP2 UIMAD.WIDE.U32 UR14, UR11, UR14, UR4 ;  /* 0x0000000e0b0e22a5 */ /* 0x000fe2000f8e0004 */
[----:B------:R-:W-:Y:S02]  /*0d30*/  ULDC UR12, c[0x0][0xc] ;  /* 0x00000300000c7ab9 */ /* 0x000fe40000000800 */
[----:B------:R-:W-:Y:S01]  /*0d40*/  @UP2 UMOV UR4, URZ ;  /* 0x0000003f00042c82 */ /* 0x000fe20008000000 */
[----:B------:R-:W-:Y:S01]  /*0d50*/  ULDC UR13, c[0x0][0x10] ;  /* 0x00000400000d7ab9 */ /* 0x000fe20000000800 */
[----:B------:R-:W-:Y:S01]  /*0d60*/  @UP2 UIADD3 UR15, UR15, UR4, URZ ;  /* 0x000000040f0f2290 */ /* 0x000fe2000fffe03f */
[----:B------:R-:W-:-:S02]  /*0d70*/  UMOV UR5, URZ ;  /* 0x0000003f00057c82 */ /* 0x000fc40008000000 */
[----:B------:R-:W-:Y:S01]  /*0d80*/  UMOV UR4, UR11 ;  /* 0x0000000b00047c82 */ /* 0x000fe20008000000 */
[----:B------:R-:W-:Y:S02]  /*0d90*/  UIMAD.WIDE.U32 UR12, UR12, UR13, URZ ;  /* 0x0000000d0c0c72a5 */ /* 0x000fe4000f8e003f */
[----:B------:R-:W-:Y:S01]  /*0da0*/  @!UP2 UIMAD.WIDE.U32 UR4, UR9, UR16, UR4 ;  /* 0x000000100904a2a5 */ /* 0x000fe2000f8e0004 */
[----:B------:R-:W-:Y:S02]  /*0db0*/  ULDC UR11, c[0x0][0x14] ;  /* 0x00000500000b7ab9 */ /* 0x000fe40000000800 */
[----:B------:R-:W-:Y:S02]  /*0dc0*/  UIMAD.WIDE.U32 UR16, UR12, UR11, URZ ;  /* 0x0000000b0c1072a5 */ /* 0x000fe4000f8e003f */
[----:B------:R-:W-:Y:S02]  /*0dd0*/  UIMAD UR12, UR13, UR11, URZ ;  /* 0x0000000b0d0c72a4 */ /* 0x000fe4000f8e023f */
[----:B------:R-:W-:Y:S01]  /*0de0*/  @!UP2 UMOV UR15, UR5 ;  /* 0x00000005000fac82 */ /* 0x000fe20008000000 */
[----:B------:R-:W-:Y:S01]  /*0df0*/  @UP2 UMOV UR11, UR14 ;  /* 0x0000000e000b2c82 */ /* 0x000fe20008000000 */
[----:B------:R-:W-:Y:S01]  /*0e00*/  @!UP2 UMOV UR11, UR4 ;  /* 0x00000004000bac82 */ /* 0x000fe20008000000 */
[----:B------:R-:W-:-:S02]  /*0e10*/  UIADD3 UR14, UR17, UR12, URZ ;  /* 0x0000000c110e7290 */ /* 0x000fc4000fffe03f */
[----:B------:R-:W-:-:S04]  /*0e20*/  UIADD3 UR4, UP1, UR11, UR16, URZ ;  /* 0x000000100b047290 */ /* 0x000fc8000ff3e03f */
[----:B------:R-:W-:Y:S02]  /*0e30*/  UIADD3.X UR5, UR15, UR14, URZ, UP1, !UPT ;  /* 0x0000000e0f057290 */ /* 0x000fe40008ffe43f */
[----:B------:R-:W-:Y:S02]  /*0e40*/  USEL UR4, UR4, UR11, !UP0 ;  /* 0x0000000b04047287 */ /* 0x000fe4000c000000 */
[----:B------:R-:W-:-:S04]  /*0e50*/  USEL UR5, UR5, UR15, !UP0 ;  /* 0x0000000f05057287 */ /* 0x000fc8000c000000 */
[----:B0-----:R-:W-:Y:S02]  /*0e60*/  ISETP.LE.U32.AND P0, PT, R4, UR4, PT ;  /* 0x0000000404007c0c */ /* 0x001fe4000bf03070 */
[----:B------:R-:W-:-:S05]  /*0e70*/  IMAD.U32 R4, RZ, RZ, UR5 ;  /* 0x00000005ff047e24 */ /* 0x000fca000f8e00ff */
[----:B------:R-:W-:Y:S01]  /*0e80*/  ISETP.GE.U32.AND.EX P0, PT, R4, R5, PT, P0 ;  /* 0x000000050400720c */ /* 0x000fe20003f06100 */
[----:B------:R-:W-:Y:S02]  /*0e90*/  IMAD.MOV.U32 R5, RZ, RZ, -0x1 ;  /* 0xffffffffff057424 */ /* 0x000fe400078e00ff */
[----:B------:R-:W-:-:S03]  /*0ea0*/  IMAD.MOV.U32 R4, RZ, RZ, -0x1 ;  /* 0xffffffffff047424 */ /* 0x000fc600078e00ff */
[----:B------:R0:W-:Y:S04]  /*0eb0*/  STL [R1+0x84], R5 ;  /* 0x0000840501007387 */ /* 0x0001e80000100800 */
[----:B------:R1:W-:Y:S04]  /*0ec0*/  STL [R1+0x88], R4 ;  /* 0x0000880401007387 */ /* 0x0003e80000100800 */
[----:B------:R2:W-:Y:S01]  /*0ed0*/  STL [R1+0x74], R6 ;  /* 0x0000740601007387 */ /* 0x0005e20000100800 */
[----:B0-----:R-:W-:Y:S02]  /*0ee0*/  IMAD.U32 R5, RZ, RZ, UR4 ;  /* 0x00000004ff057e24 */ /* 0x001fe4000f8e00ff */
[----:B-1----:R-:W-:-:S05]  /*0ef0*/  IMAD.U32 R4, RZ, RZ, UR5 ;  /* 0x00000005ff047e24 */ /* 0x002fca000f8e00ff */
[----:B------:R2:W-:Y:S04]  /*0f00*/  STL [R1+0x7c], R4 ;  /* 0x00007c0401007387 */ /* 0x0005e80000100800 */
[----:B------:R2:W-:Y:S01]  /*0f10*/  STL [R1+0x80], R5 ;  /* 0x0000800501007387 */ /* 0x0005e20000100800 */
[----:B------:R-:W-:Y:S05]  /*0f20*/  @P0 BRA `(.L_x_11) ;  /* 0x0000000400540947 */ /* 0x000fea0003800000 */
[----:B------:R-:W-:Y:S01]  /*0f30*/  ULDC.64 UR28, c[0x0][0x628] ;  /* 0x00018a00001c7ab9 */ /* 0x000fe20000000a00 */
[C---:B------:R-:W-:Y:S01]  /*0f40*/  R2UR UR30, R5.reuse ;  /* 0x00000000051e72ca */ /* 0x040fe200000e0000 */
[----:B------:R-:W-:Y:S01]  /*0f50*/  ULDC UR27, c[0x0][0x630] ;  /* 0x00018c00001b7ab9 */ /* 0x000fe20000000800 */
[----:B------:R-:W-:Y:S02]  /*0f60*/  ISETP.NE.U32.AND P0, PT, RZ, UR28, PT ;  /* 0x0000001cff007c0c */ /* 0x000fe4000bf05070 */
[----:B------:R-:W-:Y:S02]  /*0f70*/  R2UR UR4, R5 ;  /* 0x00000000050472ca */ /* 0x000fe400000e0000 */
[----:B------:R-:W-:Y:S02]  /*0f80*/  ISETP.NE.AND.EX P0, PT, RZ, UR29, PT, P0 ;  /* 0x0000001dff007c0c */ /* 0x000fe4000bf05300 */
[----:B------:R-:W-:-:S11]  /*0f90*/  R2UR UR5, R4 ;  /* 0x00000000040572ca */ /* 0x000fd600000e0000 */
[----:B------:R-:W-:Y:S05]  /*0fa0*/  @!P0 BRA `(.L_x_12) ;  /* 0x0000000000308947 */ /* 0x000fea0003800000 */
[----:B------:R-:W-:Y:S01]  /*0fb0*/  R2UR UR4, R5 ;  /* 0x00000000050472ca */ /* 0x000fe200000e0000 */
[----:B------:R-:W-:Y:S01]  /*0fc0*/  ULDC UR11, c[0x0][0x634] ;  /* 0x00018d00000b7ab9 */ /* 0x000fe20000000800 */
[----:B------:R-:W-:-:S11]  /*0fd0*/  R2UR UR15, R4 ;  /* 0x00000000040f72ca */ /* 0x000fd600000e0000 */
[----:B------:R-:W-:-:S04]  /*0fe0*/  UIADD3 UR11, UP1, UR4, UR11, URZ ;  /* 0x0000000b040b7290 */ /* 0x000fc8000ff3e03f */
[----:B------:R-:W-:-:S04]  /*0ff0*/  UIADD3.X UR15, URZ, UR15, URZ, UP1, !UPT ;  /* 0x0000000f3f0f7290 */ /* 0x000fc80008ffe43f */
[----:B------:R-:W-:-:S04]  /*1000*/  UIMAD.WIDE.U32 UR4, UR15, UR28, URZ ;  /* 0x0000001c0f0472a5 */ /* 0x000fc8000f8e003f */
[----:B------:R-:W-:Y:S02]  /*1010*/  UIMAD.WIDE.U32 UR12, UP1, UR11, UR29, UR4 ;  /* 0x0000001d0b0c72a5 */ /* 0x000fe4000f820004 */
[----:B------:R-:W-:Y:S02]  /*1020*/  UIMAD.WIDE.U32 UR4, UR11, UR28, URZ ;  /* 0x0000001c0b0472a5 */ /* 0x000fe4000f8e003f */
[----:B------:R-:W-:Y:S02]  /*1030*/  UIADD3.X UR23, URZ, URZ, URZ, UP1, !UPT ;  /* 0x0000003f3f177290 */ /* 0x000fe40008ffe43f */
[----:B------:R-:W-:Y:S01]  /*1040*/  UIADD3 URZ, UP1, UR5, UR12, URZ ;  /* 0x0000000c053f7290 */ /* 0x000fe2000ff3e03f */
[----:B------:R-:W-:-:S03]  /*1050*/  UMOV UR22, UR13 ;  /* 0x0000000d00167c82 */ /* 0x000fc60008000000 */
[----:B------:R-:W-:-:S12]  /*1060*/  UIMAD.WIDE.U32.X UR4, UR15, UR29, UR22, UP1 ;  /* 0x0000001d0f0472a5 */ /* 0x000fd800088e0416 */
.L_x_12:
[----:B------:R-:W-:Y:S01]  /*1070*/  USHF.R.U64 UR4, UR4, UR27, UR5 ;  /* 0x0000001b04047299 */ /* 0x000fe20008001205 */
[----:B------:R-:W-:Y:S01]  /*1080*/  R2UR UR13, R4 ;  /* 0x00000000040d72ca */ /* 0x000fe200000e0000 */
[----:B------:R-:W-:Y:S02]  /*1090*/  USHF.R.U32.HI UR5, URZ, UR27, UR5 ;  /* 0x0000001b3f057299 */ /* 0x000fe40008011605 */
[----:B------:R-:W-:Y:S01]  /*10a0*/  UIADD3 UR11, UP1, URZ, -UR4, URZ ;  /* 0x800000043f0b7290 */ /* 0x000fe2000ff3e03f */
[----:B------:R-:W-:Y:S01]  /*10b0*/  ULDC.64 UR22, c[0x0][0x620] ;  /* 0x0001880000167ab9 */ /* 0x000fe20000000a00 */
[----:B------:R-:W-:Y:S02]  /*10c0*/  UMOV UR12, UR30 ;  /* 0x0000001e000c7c82 */ /* 0x000fe40008000000 */
[----:B------:R-:W-:Y:S01]  /*10d0*/  UIADD3.X UR5, URZ, ~UR5, URZ, UP1, !UPT ;  /* 0x800000053f057290 */ /* 0x000fe20008ffe43f */
[----:B------:R-:W-:Y:S01]  /*10e0*/  ULDC UR15, c[0x0][0x618] ;  /* 0x00018600000f7ab9 */ /* 0x000fe20000000800 */
[----:B------:R-:W-:-:S02]  /*10f0*/  @UP2 UIMAD UR8, UR26, UR10, UR9 ;  /* 0x0000000a1a0822a4 */ /* 0x000fc4000f8e0209 */
[----:B------:R-:W-:Y:S02]  /*1100*/  UIMAD UR5, UR5, UR22, URZ ;  /* 0x00000016050572a4 */ /* 0x000fe4000f8e023f */
[----:B------:R-:W-:Y:S02]  /*1110*/  UIMAD.WIDE.U32 UR12, UR11, UR22, UR12 ;  /* 0x000000160b0c72a5 */ /* 0x000fe4000f8e000c */
[----:B------:R-:W-:Y:S01]  /*1120*/  UIMAD UR11, UR11, UR23, UR5 ;  /* 0x000000170b0b72a4 */ /* 0x000fe2000f8e0205 */
[----:B------:R-:W-:Y:S01]  /*1130*/  ULDC UR22, c[0x0][0x608] ;  /* 0x0001820000167ab9 */ /* 0x000fe20000000800 */
[----:B------:R-:W-:Y:S02]  /*1140*/  ULDC UR31, c[0x0][0x658] ;  /* 0x00019600001f7ab9 */ /* 0x000fe40000000800 */
[----:B------:R-:W-:Y:S01]  /*1150*/  UIADD3 UR11, UR13, UR11, URZ ;  /* 0x0000000b0d0b7290 */ /* 0x000fe2000fffe03f */
[----:B------:R-:W-:Y:S01]  /*1160*/  UMOV UR9, 0xffffffff ;  /* 0xffffffff00097882 */ /* 0x000fe20000000000 */
[----:B------:R-:W-:-:S02]  /*1170*/  ULDC UR5, c[0x0][0x600] ;  /* 0x0001800000057ab9 */ /* 0x000fc40000000800 */
[----:B------:R-:W-:Y:S02]  /*1180*/  USHF.R.U64 UR30, UR12, UR15, UR11 ;  /* 0x0000000f0c1e7299 */ /* 0x000fe4000800120b */
[----:B------:R-:W-:Y:S02]  /*1190*/  USHF.R.U32.HI UR12, URZ, UR15, UR11 ;  /* 0x0000000f3f0c7299 */ /* 0x000fe4000801160b */
[----:B------:R-:W-:Y:S01]  /*11a0*/  USHF.L.U32 UR9, UR9, UR31, URZ ;  /* 0x0000001f09097299 */ /* 0x000fe2000800063f */
[----:B------:R-:W-:Y:S01]  /*11b0*/  ULDC.64 UR10, c[0x0][0x640] ;  /* 0x00019000000a7ab9 */ /* 0x000fe20000000a00 */
[----:B------:R-:W-:Y:S01]  /*11c0*/  USHF.R.U64 UR35, UR30, UR22, UR12 ;  /* 0x000000161e237299 */ /* 0x000fe2000800120c */
[----:B------:R-:W-:Y:S01]  /*11d0*/  ISETP.NE.U32.AND P0, PT, RZ, UR10, PT ;  /* 0x0000000aff007c0c */ /* 0x000fe2000bf05070 */
[----:B------:R-:W-:Y:S02]  /*11e0*/  USHF.R.U32.HI UR12, URZ, UR22, UR12 ;  /* 0x000000163f0c7299 */ /* 0x000fe4000801160c */
[----:B------:R-:W-:Y:S01]  /*11f0*/  ULOP3.LUT UR15, URZ, UR9, URZ, 0x33, !UPT ;  /* 0x000000093f0f7292 */ /* 0x000fe2000f8e333f */
[----:B------:R-:W-:Y:S01]  /*1200*/  ISETP.NE.AND.EX P0, PT, RZ, UR11, PT, P0 ;  /* 0x0000000bff007c0c */ /* 0x000fe2000bf05300 */
[----:B------:R-:W-:-:S02]  /*1210*/  USHF.R.U64 UR36, UR35, UR31, UR12 ;  /* 0x0000001f23247299 */ /* 0x000fc4000800120c */
[----:B------:R-:W-:Y:S02]  /*1220*/  UIADD3 UR29, UR5, -0x1, URZ ;  /* 0xffffffff051d7890 */ /* 0x000fe4000fffe03f */
[----:B------:R-:W-:Y:S01]  /*1230*/  USHF.R.U32.HI UR12, URZ, UR31, UR12 ;  /* 0x0000001f3f0c7299 */ /* 0x000fe2000801160c */
[----:B------:R-:W-:Y:S01]  /*1240*/  ULDC UR32, c[0x0][0x648] ;  /* 0x0001920000207ab9 */ /* 0x000fe20000000800 */
[----:B------:R-:W-:Y:S01]  /*1250*/  ULDC UR33, c[0x0][0x638] ;  /* 0x00018e0000217ab9 */ /* 0x000fe20000000800 */
[----:B------:R-:W-:Y:S01]  /*1260*/  UMOV UR34, 0x1 ;  /* 0x0000000100227882 */ /* 0x000fe20000000000 */
[----:B------:R-:W-:-:S04]  /*1270*/  UMOV UR9, UR36 ;  /* 0x0000002400097c82 */ /* 0x000fc80008000000 */
[----:B------:R-:W-:Y:S05]  /*1280*/  @!P0 BRA `(.L_x_13) ;  /* 0x0000000000308947 */ /* 0x000fea0003800000 */
[----:B------:R-:W-:Y:S02]  /*1290*/  ULDC UR9, c[0x0][0x64c] ;  /* 0x0001930000097ab9 */ /* 0x000fe40000000800 */
        /* <DEDUP_REMOVED lines=8> */
[----:B------:R-:W-:-:S07]  /*1320*/  UIMAD.WIDE.U32.X UR10, UR28, UR11, UR26, UP1 ;  /* 0x0000000b1c0a72a5 */ /* 0x000fce00088e041a */
[----:B------:R-:W-:Y:S01]  /*1330*/  UMOV UR9, UR10 ;  /* 0x0000000a00097c82 */ /* 0x000fe20008000000 */
[----:B------:R-:W-:-:S05]  /*1340*/  UMOV UR12, UR11 ;  /* 0x0000000b000c7c82 */ /* 0x000fca0008000000 */
.L_x_13:
[----:B------:R-:W-:Y:S01]  /*1350*/  USHF.R.U64 UR10, UR9, UR32, UR12 ;  /* 0x00000020090a7299 */ /* 0x000fe2000800120c */
[----:B--2---:R-:W-:Y:S01]  /*1360*/  IMAD.U32 R6, RZ, RZ, UR4 ;  /* 0x00000004ff067e24 */ /* 0x004fe2000f8e00ff */
[----:B------:R-:W-:Y:S01]  /*1370*/  USHF.L.U32 UR9, UR34, UR31, URZ ;  /* 0x0000001f22097299 */ /* 0x000fe2000800063f */
[----:B------:R-:W-:Y:S01]  /*1380*/  IMAD.MOV.U32 R3, RZ, RZ, 0x1 ;  /* 0x00000001ff037424 */ /* 0x000fe200078e00ff */
[----:B------:R-:W-:Y:S02]  /*1390*/  ULOP3.LUT UR15, UR35, UR15, URZ, 0xc0, !UPT ;  /* 0x0000000f230f7292 */ /* 0x000fe4000f8ec03f */
[----:B------:R-:W-:Y:S01]  /*13a0*/  UIADD3 UR11, -UR10, URZ, URZ ;  /* 0x0000003f0a0b7290 */ /* 0x000fe2000fffe13f */
[----:B------:R0:W-:Y:S01]  /*13b0*/  STL [R1+0x74], R6 ;  /* 0x0000740601007387 */ /* 0x0001e20000100800 */
[----:B------:R-:W-:Y:S02]  /*13c0*/  UIMAD UR15, UR9, UR10, UR15 ;  /* 0x0000000a090f72a4 */ /* 0x000fe4000f8e020f */
[----:B------:R-:W-:-:S02]  /*13d0*/  ULOP3.LUT UR29, UR30, UR29, URZ, 0xc0, !UPT ;  /* 0x0000001d1e1d7292 */ /* 0x000fc4000f8ec03f */
[----:B------:R-:W-:Y:S01]  /*13e0*/  UIMAD UR9, UR11, UR33, UR36 ;  /* 0x000000210b0972a4 */ /* 0x000fe2000f8e0224 */
[----:B------:R-:W-:Y:S02]  /*13f0*/  ULDC UR10, c[0x0][0x610] ;  /* 0x00018400000a7ab9 */ /* 0x000fe40000000800 */
[----:B------:R-:W-:Y:S02]  /*1400*/  UIMAD UR8, UR15, UR10, UR8 ;  /* 0x0000000a0f0872a4 */ /* 0x000fe4000f8e0208 */
[----:B------:R-:W-:-:S04]  /*1410*/  UIMAD UR9, UR9, UR5, UR29 ;  /* 0x00000005090972a4 */ /* 0x000fc8000f8e021d */
[----:B------:R-:W-:Y:S02]  /*1420*/  USEL UR5, UR9, UR8, !UP2 ;  /* 0x0000000809057287 */ /* 0x000fe4000d000000 */
[----:B------:R-:W-:-:S04]  /*1430*/  USEL UR8, UR8, UR9, !UP2 ;  /* 0x0000000908087287 */ /* 0x000fc8000d000000 */
[----:B------:R-:W-:Y:S02]  /*1440*/  IMAD.U32 R5, RZ, RZ, UR5 ;  /* 0x00000005ff057e24 */ /* 0x000fe4000f8e00ff */
[----:B------:R-:W-:-:S05]  /*1450*/  IMAD.U32 R4, RZ, RZ, UR8 ;  /* 0x00000008ff047e24 */ /* 0x000fca000f8e00ff */
[----:B------:R0:W-:Y:S04]  /*1460*/  STL [R1+0x84], R4 ;  /* 0x0000840401007387 */ /* 0x0001e80000100800 */
[----:B------:R0:W-:Y:S02]  /*1470*/  STL [R1+0x88], R5 ;  /* 0x0000880501007387 */ /* 0x0001e40000100800 */
.L_x_11:
[----:B------:R-:W-:Y:S05]  /*1480*/  @!P1 BRA `(.L_x_14) ;  /* 0x00000000000c9947 */ /* 0x000fea0003800000 */
[----:B------:R-:W-:Y:S01]  /*1490*/  UCGABAR_WAIT ;  /* 0x0000000000007dc7 */ /* 0x000fe20008000000 */
[----:B------:R-:W-:Y:S01]  /*14a0*/  CCTL.IVALL ;  /* 0x00000000ff00798f */ /* 0x000fe20002000000 */
[----:B------:R-:W-:Y:S05]  /*14b0*/  BRA `(.L_x_15) ;  /* 0x0000000000047947 */ /* 0x000fea0003800000 */
.L_x_14:
[----:B------:R-:W-:Y:S06]  /*14c0*/  BAR.SYNC.DEFER_BLOCKING 0x0 ;  /* 0x0000000000007b1d */ /* 0x000fec0000010000 */
.L_x_15:
[----:B------:R-:W-:Y:S02]  /*14d0*/  ULDC UR4, c[0x0][0x28c] ;  /* 0x0000a30000047ab9 */ /* 0x000fe40000000800 */
[----:B------:R-:W-:-:S04]  /*14e0*/  UIADD3 UR4, UR4, 0x7f, URZ ;  /* 0x0000007f04047890 */ /* 0x000fc8000fffe03f */
[----:B------:R-:W-:-:S04]  /*14f0*/  USHF.R.S32.HI UR5, URZ, 0x1f, UR4 ;  /* 0x0000001f3f057899 */ /* 0x000fc80008011404 */
[----:B------:R-:W-:-:S04]  /*1500*/  ULEA.HI UR5, UR5, UR4, URZ, 0x7 ;  /* 0x0000000405057291 */ /* 0x000fc8000f8f383f */
[----:B------:R-:W-:Y:S01]  /*1510*/  USHF.R.S32.HI UR13, URZ, 0x7, UR5 ;  /* 0x000000073f0d7899 */ /* 0x000fe20008011405 */
[----:B------:R-:W-:Y:S11]  /*1520*/  @!P2 BRA `(.L_x_16) ;  /* 0x000000dc0074a947 */ /* 0x000ff60003800000 */
[----:B------:R-:W-:-:S06]  /*1530*/  UISETP.GT.U32.AND UP1, UPT, UR20, 0x1, UPT ;  /* 0x000000011400788c */ /* 0x000fcc000bf24070 */
[----:B------:R-:W-:-:S13]  /*1540*/  PLOP3.LUT P0, PT, PT, PT, UP1, 0x80, 0x0 ;  /* 0x000000000000781c */ /* 0x000fda0003f0f018 */
[----:B------:R-:W-:Y:S05]  /*1550*/  @P0 EXIT ;  /* 0x000000000000094d */ /* 0x000fea0003800000 */
.L_x_17:
[----:B------:R-:W-:-:S08]  /*1560*/  NOP ;  /* 0x0000000000007918 */ /* 0x000fd00000000000 */
[----:B------:R-:W1:Y:S02]  /*1570*/  USETMAXREG.TRY_ALLOC.CTAPOOL UP1, 0xe8 ;  /* 0x000000e8000079c8 */ /* 0x000e640008020600 */
[----:B-1----:R-:W-:-:S13]  /*1580*/  PLOP3.LUT P0, PT, PT, PT, UP1, 0x80, 0x0 ;  /* 0x000000000000781c */ /* 0x002fda0003f0f018 */
[----:B------:R-:W-:Y:S05]  /*1590*/  @!P0 BRA `(.L_x_17) ;  /* 0xfffffffc00f08947 */ /* 0x000fea000383ffff */
[----:B------:R-:W-:-:S13]  /*15a0*/  LOP3.LUT P0, RZ, R3, 0xff, RZ, 0xc0, !PT ;  /* 0x000000ff03ff7812 */ /* 0x000fda000780c0ff */
[----:B------:R-:W-:Y:S05]  /*15b0*/  @!P0 EXIT ;  /* 0x000000000000894d */ /* 0x000fea0003800000 */
[----:B------:R-:W1:Y:S01]  /*15c0*/  S2UR UR4, SR_CgaCtaId ;  /* 0x00000000000479c3 */ /* 0x000e620000008800 */
[CC--:B------:R-:W-:Y:S01]  /*15d0*/  LEA.HI R0, R7.reuse, R2.reuse, RZ, 0x2 ;  /* 0x0000000207007211 */ /* 0x0c0fe200078f10ff */
[----:B------:R-:W-:Y:S01]  /*15e0*/  UIADD3 UR6, UR21, -0x1, URZ ;  /* 0xffffffff15067890 */ /* 0x000fe2000fffe03f */
[----:B------:R-:W-:Y:S01]  /*15f0*/  LEA.HI R7, R7, R2, RZ, 0x5 ;  /* 0x0000000207077211 */ /* 0x000fe200078f28ff */
[----:B------:R-:W-:Y:S01]  /*1600*/  UMOV UR12, 0x400 ;  /* 0x00000400000c7882 */ /* 0x000fe20000000000 */
[--C-:B0-2---:R-:W-:Y:S01]  /*1610*/  SHF.R.S32.HI R4, RZ, 0x2, R0.reuse ;  /* 0x00000002ff047819 */ /* 0x105fe20000011400 */
[----:B------:R-:W-:Y:S01]  /*1620*/  USHF.R.U32.HI UR5, URZ, 0x2, UR13 ;  /* 0x000000023f057899 */ /* 0x000fe2000801160d */
[----:B------:R-:W-:Y:S01]  /*1630*/  SHF.R.S32.HI R3, RZ, 0x1f, R0 ;  /* 0x0000001fff037819 */ /* 0x000fe20000011400 */
[----:B------:R-:W-:Y:S01]  /*1640*/  UISETP.LT.AND UP1, UPT, UR13, 0x1, UPT ;  /* 0x000000010d00788c */ /* 0x000fe2000bf21270 */
[----:B------:R-:W-:Y:S01]  /*1650*/  SHF.R.S32.HI R7, RZ, 0x5, R7 ;  /* 0x00000005ff077819 */ /* 0x000fe20000011407 */
[----:B------:R-:W-:Y:S01]  /*1660*/  ULOP3.LUT UR15, UR13, 0x3, URZ, 0xc0, !UPT ;  /* 0x000000030d0f7892 */ /* 0x000fe2000f8ec03f */
[----:B------:R-:W-:Y:S01]  /*1670*/  LEA.HI R3, R3, R4, RZ, 0x3 ;  /* 0x0000000403037211 */ /* 0x000fe200078f18ff */
[----:B------:R-:W-:-:S02]  /*1680*/  ULOP3.LUT UR5, UR5, 0x1, URZ, 0xc0, !UPT ;  /* 0x0000000105057892 */ /* 0x000fc4000f8ec03f */
[----:B------:R-:W-:Y:S01]  /*1690*/  USEL UR20, UR13, 0x1, UP1 ;  /* 0x000000010d147887 */ /* 0x000fe20008800000 */
[----:B------:R-:W-:Y:S01]  /*16a0*/  LOP3.LUT R3, R3, 0xfffffff8, RZ, 0xc0, !PT ;  /* 0xfffffff803037812 */ /* 0x000fe200078ec0ff */
[----:B------:R-:W-:Y:S02]  /*16b0*/  USEL UR15, UR15, URZ, !UP0 ;  /* 0x0000003f0f0f7287 */ /* 0x000fe4000c000000 */
[----:B------:R-:W-:Y:S02]  /*16c0*/  UISETP.NE.AND UP1, UPT, UR6, URZ, UPT ;  /* 0x0000003f0600728c */ /* 0x000fe4000bf25270 */
[----:B------:R-:W-:Y:S01]  /*16d0*/  IMAD.IADD R4, R4, 0x1, -R3 ;  /* 0x0000000104047824 */ /* 0x000fe200078e0a03 */
[----:B------:R-:W-:Y:S01]  /*16e0*/  LOP3.LUT R3, R0, 0xfffffffc, RZ, 0xc0, !PT ;  /* 0xfffffffc00037812 */ /* 0x000fe200078ec0ff */
[----:B------:R-:W-:Y:S02]  /*16f0*/  UISETP.EQ.U32.AND UP0, UPT, UR5, 0x1, !UP0 ;  /* 0x000000010500788c */ /* 0x000fe4000c702070 */
[----:B-1----:R-:W-:Y:S01]  /*1700*/  ULEA UR12, UR4, UR12, 0x18 ;  /* 0x0000000c040c7291 */ /* 0x002fe2000f8ec03f */
[--C-:B------:R-:W-:Y:S01]  /*1710*/  SHF.R.S32.HI R5, RZ, 0x1f, R4.reuse ;  /* 0x0000001fff057819 */ /* 0x100fe20000011404 */
[----:B------:R-:W-:Y:S01]  /*1720*/  USHF.L.U32 UR4, UR6, 0x3, URZ ;  /* 0x0000000306047899 */ /* 0x000fe2000800063f */
[C-C-:B------:R-:W-:Y:S01]  /*1730*/  IMAD R0, R7.reuse, -0x10, -R4.reuse ;  /* 0xfffffff007007824 */ /* 0x140fe200078e0a04 */
[----:B------:R-:W-:Y:S01]  /*1740*/  UIADD3 UR28, UR12, 0x50, URZ ;  /* 0x000000500c1c7890 */ /* 0x000fe2000fffe03f */
[----:B------:R-:W-:Y:S01]  /*1750*/  IMAD.IADD R6, R2, 0x1, -R3 ;  /* 0x0000000102067824 */ /* 0x000fe200078e0a03 */
[----:B------:R-:W-:Y:S01]  /*1760*/  ULOP3.LUT UR4, UR4, 0x8, URZ, 0xc0, !UPT ;  /* 0x0000000804047892 */ /* 0x000fe2000f8ec03f */
[----:B------:R-:W-:Y:S01]  /*1770*/  IMAD.WIDE R2, R7, 0x10, R4 ;  /* 0x0000001007027825 */ /* 0x000fe200078e0204 */
[----:B------:R-:W-:-:S02]  /*1780*/  ULOP3.LUT UR26, UR7, 0x1, URZ, 0xfc, !UPT ;  /* 0x00000001071a7892 */ /* 0x000fc4000f8efc3f */
[----:B------:R-:W-:Y:S01]  /*1790*/  ULOP3.LUT UR30, UR4, 0x8, URZ, 0x3c, !UPT ;  /* 0x00000008041e7892 */ /* 0x000fe2000f8e3c3f */
[----:B------:R0:W-:Y:S01]  /*17a0*/  STL [R1+0x8c], R6 ;  /* 0x00008c0601007387 */ /* 0x0001e20000100800 */
[----:B------:R-:W-:Y:S02]  /*17b0*/  ULOP3.LUT UR22, UR4, 0x18, URZ, 0x3c, !UPT ;  /* 0x0000001804167892 */ /* 0x000fe4000f8e3c3f */
[----:B------:R-:W-:Y:S01]  /*17c0*/  USHF.L.U32 UR27, UR13, 0x1, URZ ;  /* 0x000000010d1b7899 */ /* 0x000fe2000800063f */
[----:B------:R-:W-:Y:S01]  /*17d0*/  ULDC UR4, c[0x0][0x284] ;  /* 0x0000a10000047ab9 */ /* 0x000fe20000000800 */
[----:B------:R-:W-:Y:S01]  /*17e0*/  UIADD3 UR20, -UR20, UR13, URZ ;  /* 0x0000000d14147290 */ /* 0x000fe2000fffe13f */
[----:B------:R-:W-:Y:S01]  /*17f0*/  VIADD R0, R0, UR4 ;  /* 0x0000000400007c36 */ /* 0x000fe20008000000 */
[----:B------:R-:W-:Y:S02]  /*1800*/  USEL UR29, URZ, 0x1, UP1 ;  /* 0x000000013f1d7887 */ /* 0x000fe40008800000 */
[----:B------:R-:W-:-:S02]  /*1810*/  ULEA UR21, UR21, UR28, 0x3 ;  /* 0x0000001c15157291 */ /* 0x000fc4000f8e183f */
[----:B------:R0:W-:Y:S01]  /*1820*/  STL [R1+0x98], R0 ;  /* 0x0000980001007387 */ /* 0x0001e20000100800 */
[----:B------:R-:W-:-:S03]  /*1830*/  USEL UR23, URZ, 0x1, !UP0 ;  /* 0x000000013f177887 */ /* 0x000fc6000c000000 */
[----:B------:R0:W-:Y:S09]  /*1840*/  STL.64 [R1+0x90], R2 ;  /* 0x0000900201007387 */ /* 0x0001f20000100a00 */
.L_x_300:
[----:B0-----:R-:W-:Y:S01]  /*1850*/  IMAD.U32 R0, RZ, RZ, UR29 ;  /* 0x0000001dff007e24 */ /* 0x001fe2000f8e00ff */
[----:B--2---:R-:W0:Y:S01]  /*1860*/  LDC R2, c[0x0][0x28c] ;  /* 0x0000a300ff027b82 */ /* 0x004e220000000800 */
[----:B------:R-:W-:Y:S01]  /*1870*/  UMOV UR4, URZ ;  /* 0x0000003f00047c82 */ /* 0x000fe20008000000 */
[----:B------:R-:W-:Y:S02]  /*1880*/  UMOV UR31, UR15 ;  /* 0x0000000f001f7c82 */ /* 0x000fe40008000000 */
[----:B------:R-:W-:-:S04]  /*1890*/  SHF.L.U32 R0, R0, 0x1f, RZ ;  /* 0x0000001f00007819 */ /* 0x000fc800000006ff */
[----:B-1----:R-:W1:Y:S01]  /*18a0*/  SYNCS.PHASECHK.TRANS64.TRYWAIT P0, [UR21+-0x8], R0 ;  /* 0xfffff800ff0075a7 */ /* 0x002e620008000155 */
[----:B0-----:R-:W-:Y:S01]  /*18b0*/  ISETP.GE.AND P1, PT, R2, 0x1, PT ;  /* 0x000000010200780c */ /* 0x001fe20003f26270 */
[----:B-1--4-:R-:W-:-:S12]  /*18c0*/  @!P0 BRA `(.L_x_18) ;  /* 0x000000ec00148947 */ /* 0x012fd80003800000 */
.L_x_322:
[----:B------:R1:W-:Y:S01]  /*18d0*/  STL [R1+0x6c], RZ ;  /* 0x00006cff01007387 */ /* 0x0003e20000100800 */
[----:B------:R-:W-:Y:S01]  /*18e0*/  UMOV UR32, UR23 ;  /* 0x0000001700207c82 */ /* 0x000fe20008000000 */
[----:B------:R-:W-:Y:S01]  /*18f0*/  UMOV UR5, URZ ;  /* 0x0000003f00057c82 */ /* 0x000fe20008000000 */
[----:B------:R-:W-:Y:S01]  /*1900*/  UMOV UR6, URZ ;  /* 0x0000003f00067c82 */ /* 0x000fe20008000000 */
[----:B------:R1:W-:Y:S01]  /*1910*/  STL [R1+0x68], RZ ;  /* 0x000068ff01007387 */ /* 0x0003e20000100800 */
[----:B0-----:R-:W-:Y:S01]  /*1920*/  IMAD.MOV.U32 R0, RZ, RZ, RZ ;  /* 0x000000ffff007224 */ /* 0x001fe200078e00ff */
[----:B------:R-:W-:Y:S02]  /*1930*/  CS2R R2, SRZ ;  /* 0x0000000000027805 */ /* 0x000fe4000001ff00 */
[----:B------:R-:W-:Y:S01]  /*1940*/  CS2R R4, SRZ ;  /* 0x0000000000047805 */ /* 0x000fe2000001ff00 */
[----:B------:R1:W-:Y:S01]  /*1950*/  STL [R1+0x64], RZ ;  /* 0x000064ff01007387 */ /* 0x0003e20000100800 */
[----:B------:R-:W-:-:S02]  /*1960*/  CS2R R6, SRZ ;  /* 0x0000000000067805 */ /* 0x000fc4000001ff00 */
[----:B------:R-:W-:Y:S02]  /*1970*/  CS2R R8, SRZ ;  /* 0x0000000000087805 */ /* 0x000fe4000001ff00 */
[----:B------:R-:W-:Y:S01]  /*1980*/  CS2R R10, SRZ ;  /* 0x00000000000a7805 */ /* 0x000fe2000001ff00 */
[----:B------:R1:W-:Y:S01]  /*1990*/  STL [R1+0x60], RZ ;  /* 0x000060ff01007387 */ /* 0x0003e20000100800 */
[----:B------:R-:W-:Y:S02]  /*19a0*/  CS2R R12, SRZ ;  /* 0x00000000000c7805 */ /* 0x000fe4000001ff00 */
        /* <DEDUP_REMOVED lines=56> */
[----:B------:R-:W-:Y:S01]  /*1d30*/  CS2R R226, SRZ ;  /* 0x0000000000e27805 */ /* 0x000fe2000001ff00 */
[----:B------:R-:W-:Y:S01]  /*1d40*/  IMAD.MOV.U32 R228, RZ, RZ, RZ ;  /* 0x000000ffffe47224 */ /* 0x000fe200078e00ff */
[----:B------:R1:W-:Y:S01]  /*1d50*/  STL [R1+0x24], RZ ;  /* 0x000024ff01007387 */ /* 0x0003e20000100800 */
[----:B------:R-:W-:Y:S02]  /*1d60*/  CS2R R24, SRZ ;  /* 0x0000000000187805 */ /* 0x000fe4000001ff00 */
[----:B------:R-:W-:-:S02]  /*1d70*/  CS2R R26, SRZ ;  /* 0x00000000001a7805 */ /* 0x000fc4000001ff00 */
[----:B------:R-:W-:Y:S01]  /*1d80*/  CS2R R28, SRZ ;  /* 0x00000000001c7805 */ /* 0x000fe2000001ff00 */
[----:B------:R1:W-:Y:S01]  /*1d90*/  STL [R1+0x20], RZ ;  /* 0x000020ff01007387 */ /* 0x0003e20000100800 */
[----:B------:R-:W-:Y:S02]  /*1da0*/  CS2R R30, SRZ ;  /* 0x00000000001e7805 */ /* 0x000fe4000001ff00 */
[----:B------:R-:W-:Y:S02]  /*1db0*/  CS2R R32, SRZ ;  /* 0x0000000000207805 */ /* 0x000fe4000001ff00 */
[----:B------:R-:W-:Y:S01]  /*1dc0*/  CS2R R34, SRZ ;  /* 0x0000000000227805 */ /* 0x000fe2000001ff00 */
        /* <DEDUP_REMOVED lines=28> */
[----:B------:R1:W-:Y:S01]  /*1f90*/  STL [R1], RZ ;  /* 0x000000ff01007387 */ /* 0x0003e20000100800 */
[----:B------:R-:W-:Y:S02]  /*1fa0*/  CS2R R78, SRZ ;  /* 0x00000000004e7805 */ /* 0x000fe4000001ff00 */
[----:B------:R-:W-:Y:S02]  /*1fb0*/  CS2R R80, SRZ ;  /* 0x0000000000507805 */ /* 0x000fe4000001ff00 */
[----:B------:R-:W-:Y:S02]  /*1fc0*/  CS2R R82, SRZ ;  /* 0x0000000000527805 */ /* 0x000fe4000001ff00 */
[----:B------:R-:W-:Y:S02]  /*1fd0*/  CS2R R84, SRZ ;  /* 0x0000000000547805 */ /* 0x000fe4000001ff00 */
[----:B------:R-:W-:-:S02]  /*1fe0*/  CS2R R86, SRZ ;  /* 0x0000000000567805 */ /* 0x000fc4000001ff00 */
[----:B------:R-:W-:Y:S02]  /*1ff0*/  CS2R R88, SRZ ;  /* 0x0000000000587805 */ /* 0x000fe4000001ff00 */
        /* <DEDUP_REMOVED lines=30> */
[----:B------:R-:W-:Y:S01]  /*21e0*/  CS2R R150, SRZ ;  /* 0x0000000000967805 */ /* 0x000fe2000001ff00 */
[----:B-1----:R-:W-:Y:S06]  /*21f0*/  @!P1 BRA `(.L_x_19) ;  /* 0x0000001000a09947 */ /* 0x002fec0003800000 */
[----:B------:R-:W-:-:S06]  /*2200*/  UISETP.NE.AND UP0, UPT, UR26, 0x3, UPT ;  /* 0x000000031a00788c */ /* 0x000fcc000bf05270 */
[----:B------:R-:W-:-:S13]  /*2210*/  PLOP3.LUT P1, PT, PT, PT, UP0, 0x80, 0x0 ;  /* 0x000000000000781c */ /* 0x000fda0003f2f008 */
[----:B------:R-:W-:Y:S05]  /*2220*/  @!P1 BRA `(.L_x_20) ;  /* 0x0000000000049947 */ /* 0x000fea0003800000 */
[----:B------:R-:W-:Y:S01]  /*2230*/  BPT.TRAP 0x1 ;  /* 0x000000040000795c */ /* 0x000fe20000300000 */
.L_x_20:
[----:B------:R-:W-:Y:S01]  /*2240*/  ULEA UR4, UR15, UR12, 0x3 ;  /* 0x0000000c0f047291 */ /* 0x000fe2000f8e183f */
[----:B------:R-:W-:-:S05]  /*2250*/  IMAD.U32 R0, RZ, RZ, UR23 ;  /* 0x00000017ff007e24 */ /* 0x000fca000f8e00ff */
[----:B------:R-:W-:-:S04]  /*2260*/  SHF.L.U32 R0, R0, 0x1f, RZ ;  /* 0x0000001f00007819 */ /* 0x000fc800000006ff */
[----:B------:R0:W1:Y:S01]  /*2270*/  SYNCS.PHASECHK.TRANS64.TRYWAIT P0, [UR4], R0 ;  /* 0x00000000ff0075a7 */ /* 0x0000620008000144 */
[----:B------:R-:W-:Y:S05]  /*2280*/  @!P1 BRA `(.L_x_21) ;  /* 0x0000000000049947 */ /* 0x000fea0003800000 */
[----:B------:R-:W-:Y:S01]  /*2290*/  BPT.TRAP 0x1 ;  /* 0x000000040000795c */ /* 0x000fe20000300000 */
.L_x_21:
[----:B-1----:R-:W-:Y:S05]  /*22a0*/  @P0 BRA `(.L_x_22) ;  /* 0x0000000000080947 */ /* 0x002fea0003800000 */
[----:B------:R-:W1:Y:S02]  /*22b0*/  SYNCS.PHASECHK.TRANS64.TRYWAIT P0, [UR4], R0 ;  /* 0x00000000ff0075a7 */ /* 0x000e640008000144 */
[----:B-1----:R-:W-:Y:S05]  /*22c0*/  @!P0 BRA `(.L_x_23) ;  /* 0x000000e000ac8947 */ /* 0x002fea0003800000 */
.L_x_22:
[----:B------:R-:W-:Y:S01]  /*22d0*/  UIADD3 UR4, UR12, 0x180, URZ ;  /* 0x000001800c047890 */ /* 0x000fe2000fffe03f */
[----:B------:R-:W-:Y:S01]  /*22e0*/  WARPGROUP.ARRIVE ;  /* 0x00000000000079c5 */ /* 0x000fe20000000000 */
[----:B------:R-:W-:Y:S01]  /*22f0*/  UIADD3 UR5, UR12, 0x8180, URZ ;  /* 0x000081800c057890 */ /* 0x000fe2000fffe03f */
[----:B------:R2:W-:Y:S01]  /*2300*/  STL [R1+0x6c], RZ ;  /* 0x00006cff01007387 */ /* 0x0005e20000100800 */
[----:B------:R-:W-:Y:S01]  /*2310*/  USHF.R.U32.HI UR4, URZ, 0x4, UR4 ;  /* 0x000000043f047899 */ /* 0x000fe20008011604 */
[----:B01----:R-:W-:Y:S01]  /*2320*/  IMAD.MOV.U32 R0, RZ, RZ, RZ ;  /* 0x000000ffff007224 */ /* 0x003fe200078e00ff */
[----:B------:R-:W-:Y:S01]  /*2330*/  USHF.R.U32.HI UR5, URZ, 0x4, UR5 ;  /* 0x000000043f057899 */ /* 0x000fe20008011605 */
[----:B------:R2:W-:Y:S01]  /*2340*/  STL [R1+0x68], RZ ;  /* 0x000068ff01007387 */ /* 0x0005e20000100800 */
[----:B------:R-:W-:Y:S01]  /*2350*/  ULOP3.LUT UR4, UR4, 0x3fff, URZ, 0xc0, !UPT ;  /* 0x00003fff04047892 */ /* 0x000fe2000f8ec03f */
[----:B------:R-:W-:Y:S01]  /*2360*/  CS2R R2, SRZ ;  /* 0x0000000000027805 */ /* 0x000fe2000001ff00 */
[----:B------:R-:W-:Y:S01]  /*2370*/  ULOP3.LUT UR5, UR5, 0x3fff, URZ, 0xc0, !UPT ;  /* 0x00003fff05057892 */ /* 0x000fe2000f8ec03f */
[----:B------:R2:W-:Y:S01]  /*2380*/  STL [R1+0x64], RZ ;  /* 0x000064ff01007387 */ /* 0x0005e20000100800 */
[----:B------:R-:W-:Y:S01]  /*2390*/  ULOP3.LUT UR4, UR4, 0x10000, URZ, 0xfc, !UPT ;  /* 0x0001000004047892 */ /* 0x000fe2000f8efc3f */
[----:B------:R-:W-:Y:S01]  /*23a0*/  CS2R R4, SRZ ;  /* 0x0000000000047805 */ /* 0x000fe2000001ff00 */
[----:B------:R-:W-:Y:S01]  /*23b0*/  ULOP3.LUT UR5, UR5, 0x10000, URZ, 0xfc, !UPT ;  /* 0x0001000005057892 */ /* 0x000fe2000f8efc3f */
[----:B------:R2:W-:Y:S01]  /*23c0*/  STL [R1+0x60], RZ ;  /* 0x000060ff01007387 */ /* 0x0005e20000100800 */
[----:B------:R-:W-:Y:S01]  /*23d0*/  ULEA UR4, UR15, UR4, 0x9 ;  /* 0x000000040f047291 */ /* 0x000fe2000f8e483f */
[----:B------:R-:W-:Y:S01]  /*23e0*/  CS2R R6, SRZ ;  /* 0x0000000000067805 */ /* 0x000fe2000001ff00 */
[----:B------:R-:W-:Y:S01]  /*23f0*/  ULEA UR5, UR15, UR5, 0xb ;  /* 0x000000050f057291 */ /* 0x000fe2000f8e583f */
[----:B------:R2:W-:Y:S01]  /*2400*/  STL [R1+0x5c], RZ ;  /* 0x00005cff01007387 */ /* 0x0005e20000100800 */
[----:B------:R-:W-:Y:S01]  /*2410*/  UMOV UR9, 0x40000040 ;  /* 0x4000004000097882 */ /* 0x000fe20000000000 */
[----:B------:R-:W-:Y:S01]  /*2420*/  UMOV UR11, 0x40000040 ;  /* 0x40000040000b7882 */ /* 0x000fe20000000000 */
[----:B------:R-:W-:Y:S01]  /*2430*/  CS2R R8, SRZ ;  /* 0x0000000000087805 */ /* 0x000fe2000001ff00 */
[----:B------:R-:W-:Y:S01]  /*2440*/  UMOV UR8, UR4 ;  /* 0x0000000400087c82 */ /* 0x000fe20008000000 */
[----:B------:R2:W-:Y:S01]  /*2450*/  STL [R1+0x58], RZ ;  /* 0x000058ff01007387 */ /* 0x0005e20000100800 */
[----:B------:R-:W-:Y:S01]  /*2460*/  UMOV UR10, UR5 ;  /* 0x00000005000a7c82 */ /* 0x000fe20008000000 */
[----:B------:R-:W-:Y:S01]  /*2470*/  CS2R R10, SRZ ;  /* 0x00000000000a7805 */ /* 0x000fe2000001ff00 */
[----:B------:R-:W-:Y:S01]  /*2480*/  QGMMA.64x256x32.F32.E5M2.E5M2 R24, gdesc[UR8], RZ, !UPT ;  /* 0x03e00000081879f3 */ /* 0x000fe2000c7038ff */
[----:B------:R-:W-:Y:S01]  /*2490*/  UIADD3 UR8, UR4, 0x2, URZ ;  /* 0x0000000204087890 */ /* 0x000fe2000fffe03f */
[----:B------:R2:W-:Y:S01]  /*24a0*/  STL [R1+0x54], RZ ;  /* 0x000054ff01007387 */ /* 0x0005e20000100800 */
[----:B------:R-:W-:Y:S01]  /*24b0*/  UIADD3 UR10, UR5, 0x2, URZ ;  /* 0x00000002050a7890 */ /* 0x000fe2000fffe03f */
[----:B------:R-:W-:Y:S01]  /*24c0*/  CS2R R12, SRZ ;  /* 0x00000000000c7805 */ /* 0x000fe2000001ff00 */
[----:B------:R-:W-:Y:S01]  /*24d0*/  UMOV UR9, 0x40000040 ;  /* 0x4000004000097882 */ /* 0x000fe20000000000 */
[----:B------:R-:W-:Y:S01]  /*24e0*/  UMOV UR11, 0x40000040 ;  /* 0x40000040000b7882 */ /* 0x000fe20000000000 */
        /* <DEDUP_REMOVED lines=57> */
[----:B------:R-:W-:Y:S01]  /*2880*/  CS2R R226, SRZ ;  /* 0x0000000000e27805 */ /* 0x000fe2000001ff00 */
[----:B------:R-:W-:-:S02]  /*2890*/  IMAD.MOV.U32 R228, RZ, RZ, RZ ;  /* 0x000000ffffe47224 */ /* 0x000fc400078e00ff */
[----:B------:R2:W-:Y:S04]  /*28a0*/  STL [R1+0x14], RZ ;  /* 0x000014ff01007387 */ /* 0x0005e80000100800 */
[----:B------:R2:W-:Y:S04]  /*28b0*/  STL [R1+0x10], RZ ;  /* 0x000010ff01007387 */ /* 0x0005e80000100800 */
[----:B------:R2:W-:Y:S04]  /*28c0*/  STL [R1+0xc], RZ ;  /* 0x00000cff01007387 */ /* 0x0005e80000100800 */
[----:B------:R2:W-:Y:S04]  /*28d0*/  STL [R1+0x8], RZ ;  /* 0x000008ff01007387 */ /* 0x0005e80000100800 */
[----:B------:R2:W-:Y:S04]  /*28e0*/  STL [R1+0x4], RZ ;  /* 0x000004ff01007387 */ /* 0x0005e80000100800 */
[----:B------:R2:W-:Y:S01]  /*28f0*/  STL [R1], RZ ;  /* 0x000000ff01007387 */ /* 0x0005e20000100800 */
[----:B------:R-:W-:Y:S01]  /*2900*/  QGMMA.64x256x32.F32.E5M2.E5M2 R24, gdesc[UR8], R24 ;  /* 0x03e00000081879f3 */ /* 0x000fe20008703818 */
[----:B------:R-:W-:-:S02]  /*2910*/  UIADD3 UR8, UR4, 0x4, URZ ;  /* 0x0000000404087890 */ /* 0x000fc4000fffe03f */
[----:B------:R-:W-:Y:S01]  /*2920*/  UIADD3 UR10, UR5, 0x4, URZ ;  /* 0x00000004050a7890 */ /* 0x000fe2000fffe03f */
[----:B------:R-:W-:Y:S01]  /*2930*/  UMOV UR9, 0x40000040 ;  /* 0x4000004000097882 */ /* 0x000fe20000000000 */
[----:B------:R-:W-:-:S15]  /*2940*/  UMOV UR11, 0x40000040 ;  /* 0x40000040000b7882 */ /* 0x000fde0000000000 */
[----:B------:R-:W-:-:S08]  /*2950*/  NOP ;  /* 0x0000000000007918 */ /* 0x000fd00000000000 */
[----:B------:R-:W-:Y:S01]  /*2960*/  QGMMA.64x256x32.F32.E5M2.E5M2 R24, gdesc[UR8], R24 ;  /* 0x03e00000081879f3 */ /* 0x000fe20008703818 */
[----:B------:R-:W-:Y:S02]  /*2970*/  UIADD3 UR10, UR5, 0x6, URZ ;  /* 0x00000006050a7890 */ /* 0x000fe4000fffe03f */
[----:B------:R-:W-:Y:S01]  /*2980*/  UIADD3 UR8, UR4, 0x6, URZ ;  /* 0x0000000604087890 */ /* 0x000fe2000fffe03f */
[----:B------:R-:W-:Y:S01]  /*2990*/  ULDC UR5, c[0x0][0x50c] ;  /* 0x0001430000057ab9 */ /* 0x000fe20000000800 */
[----:B------:R-:W-:Y:S01]  /*29a0*/  UMOV UR9, 0x40000040 ;  /* 0x4000004000097882 */ /* 0x000fe20000000000 */
[----:B------:R-:W-:Y:S01]  /*29b0*/  UISETP.NE.AND UP0, UPT, UR5, 0x4, UPT ;  /* 0x000000040500788c */ /* 0x000fe2000bf05270 */
[----:B------:R-:W-:Y:S01]  /*29c0*/  UMOV UR11, 0x40000040 ;  /* 0x40000040000b7882 */ /* 0x000fe20000000000 */
[----:B------:R-:W-:Y:S02]  /*29d0*/  UMOV UR4, 0x4 ;  /* 0x0000000400047882 */ /* 0x000fe40000000000 */
[----:B------:R-:W-:-:S06]  /*29e0*/  USEL UR5, URZ, 0x1, UP0 ;  /* 0x000000013f057887 */ /* 0x000fcc0008000000 */
[----:B------:R-:W-:-:S12]  /*29f0*/  ISETP.NE.AND P0, PT, RZ, UR5, PT ;  /* 0x00000005ff007c0c */ /* 0x000fd8000bf05270 */
[----:B------:R-:W-:Y:S01]  /*2a00*/  QGMMA.64x256x32.F32.E5M2.E5M2 R24, gdesc[UR8], R24, gsb0 ;  /* 0x03e00000081879f3 */ /* 0x000fe20008003818 */
[----:B--2---:R-:W-:Y:S05]  /*2a10*/  @!P0 BRA `(.L_x_24) ;  /* 0x0000000800808947 */ /* 0x004fea0003800000 */
[----:B------:R-:W-:Y:S02]  /*2a20*/  WARPGROUP.DEPBAR.LE gsb0, 0x0 ;  /* 0x00008000000079c5 */ /* 0x000fe40000010000 */
[----:B------:R-:W-:-:S01]  /*2a30*/  FADD R227, RZ, R25 ;  /* 0x00000019ffe37221 */ /* 0x000fc20000000000 */
[----:B------:R-:W-:Y:S01]  /*2a40*/  FADD R228, RZ, R24 ;  /* 0x00000018ffe47221 */ /* 0x000fe20000000000 */
[----:B------:R-:W-:-:S01]  /*2a50*/  FADD R226, RZ, R26 ;  /* 0x0000001affe27221 */ /* 0x000fc20000000000 */
[----:B------:R-:W-:Y:S01]  /*2a60*/  FADD R225, RZ, R27 ;  /* 0x0000001bffe17221 */ /* 0x000fe20000000000 */
[----:B------:R-:W-:-:S01]  /*2a70*/  FADD R224, RZ, R28 ;  /* 0x0000001cffe07221 */ /* 0x000fc20000000000 */
[----:B------:R0:W-:Y:S01]  /*2a80*/  STL [R1+0xa0], R227 ;  /* 0x0000a0e301007387 */ /* 0x0001e20000100800 */
[----:B------:R-:W-:-:S01]  /*2a90*/  FADD R223, RZ, R29 ;  /* 0x0000001dffdf7221 */ /* 0x000fc20000000000 */
[----:B------:R-:W-:Y:S01]  /*2aa0*/  FADD R222, RZ, R30 ;  /* 0x0000001effde7221 */ /* 0x000fe20000000000 */
[----:B------:R-:W-:-:S01]  /*2ab0*/  FADD R221, RZ, R31 ;  /* 0x0000001fffdd7221 */ /* 0x000fc20000000000 */
[----:B------:R-:W-:Y:S01]  /*2ac0*/  FADD R220, RZ, R32 ;  /* 0x00000020ffdc7221 */ /* 0x000fe20000000000 */
[----:B------:R-:W-:-:S01]  /*2ad0*/  FADD R219, RZ, R33 ;  /* 0x00000021ffdb7221 */ /* 0x000fc20000000000 */
[----:B------:R-:W-:Y:S01]  /*2ae0*/  FADD R218, RZ, R34 ;  /* 0x00000022ffda7221 */ /* 0x000fe20000000000 */
[----:B------:R-:W-:-:S01]  /*2af0*/  FADD R217, RZ, R35 ;  /* 0x00000023ffd97221 */ /* 0x000fc20000000000 */
[----:B------:R-:W-:Y:S01]  /*2b00*/  FADD R216, RZ, R36 ;  /* 0x00000024ffd87221 */ /* 0x000fe20000000000 */
[----:B------:R-:W-:-:S01]  /*2b10*/  FADD R215, RZ, R37 ;  /* 0x00000025ffd77221 */ /* 0x000fc20000000000 */
[----:B0-----:R-:W-:Y:S01]  /*2b20*/  FADD R227, RZ, R124 ;  /* 0x0000007cffe37221 */ /* 0x001fe20000000000 */
[----:B------:R-:W-:-:S01]  /*2b30*/  FADD R214, RZ, R38 ;  /* 0x00000026ffd67221 */ /* 0x000fc20000000000 */
[----:B------:R-:W-:Y:S01]  /*2b40*/  FADD R213, RZ, R39 ;  /* 0x00000027ffd57221 */ /* 0x000fe20000000000 */
[----:B------:R-:W-:-:S01]  /*2b50*/  FADD R212, RZ, R40 ;  /* 0x00000028ffd47221 */ /* 0x000fc20000000000 */
[----:B------:R-:W-:Y:S01]  /*2b60*/  FADD R211, RZ, R41 ;  /* 0x00000029ffd37221 */ /* 0x000fe20000000000 */
[----:B------:R0:W-:Y:S01]  /*2b70*/  STL [R1], R227 ;  /* 0x000000e301007387 */ /* 0x0001e20000100800 */
        /* <DEDUP_REMOVED lines=94> */
[----:B0-----:R-:W-:-:S05]  /*3160*/  FADD R227, RZ, R131 ;  /* 0x00000083ffe37221 */ /* 0x001fca0000000000 */
[----:B------:R0:W-:Y:S02]  /*3170*/  STL [R1+0x1c], R227 ;  /* 0x00001ce301007387 */ /* 0x0001e40000100800 */
        /* <DEDUP_REMOVED lines=39> */
[----:B------:R0:W-:Y:S04]  /*33f0*/  STL [R1+0x6c], R227 ;  /* 0x00006ce301007387 */ /* 0x0001e80000100800 */
[----:B0-----:R0:W5:Y:S01]  /*3400*/  LDL.LU R227, [R1+0xa0] ;  /* 0x0000a00001e37983 */ /* 0x0011620000300800 */
[----:B------:R-:W-:-:S05]  /*3410*/  UMOV UR4, URZ ;  /* 0x0000003f00047c82 */ /* 0x000fca0008000000 */
.L_x_24:
[----:B------:R-:W-:Y:S01]  /*3420*/  UIADD3 UR31, UR15, 0x1, URZ ;  /* 0x000000010f1f7890 */ /* 0x000fe2000fffe03f */
[----:B------:R-:W-:-:S03]  /*3430*/  UMOV UR6, 0x1 ;  /* 0x0000000100067882 */ /* 0x000fc60000000000 */
[----:B------:R-:W-:-:S04]  /*3440*/  UISETP.NE.AND UP0, UPT, UR31, 0x4, UPT ;  /* 0x000000041f00788c */ /* 0x000fc8000bf05270 */
[----:B------:R-:W-:Y:S02]  /*3450*/  USEL UR32, URZ, 0x1, UP0 ;  /* 0x000000013f207887 */ /* 0x000fe40008000000 */
[----:B------:R-:W-:Y:S02]  /*3460*/  USEL UR31, UR31, URZ, UP0 ;  /* 0x0000003f1f1f7287 */ /* 0x000fe40008000000 */
[----:B------:R-:W-:-:S12]  /*3470*/  ULOP3.LUT UR32, UR23, UR32, URZ, 0x3c, !UPT ;  /* 0x0000002017207292 */ /* 0x000fd8000f8e3c3f */
.L_x_19:
[----:B------:R-:W-:-:S06]  /*3480*/  UISETP.GE.AND UP0, UPT, UR20, 0x1, UPT ;  /* 0x000000011400788c */ /* 0x000fcc000bf06270 */
[----:B------:R-:W-:-:S13]  /*3490*/  PLOP3.LUT P0, PT, PT, PT, UP0, 0x80, 0x0 ;  /* 0x000000000000781c */ /* 0x000fda0003f0f008 */
[----:B------:R-:W-:Y:S05]  /*34a0*/  @!P0 BRA `(.L_x_25) ;  /* 0x0000001000dc8947 */ /* 0x000fea0003800000 */
[----:B------:R-:W-:Y:S01]  /*34b0*/  UMOV UR33, UR20 ;  /* 0x0000001400217c82 */ /* 0x000fe20008000000 */
[----:B------:R-:W-:Y:S01]  /*34c0*/  UMOV UR34, UR15 ;  /* 0x0000000f00227c82 */ /* 0x000fe20008000000 */
[----:B------:R-:W-:-:S05]  /*34d0*/  ULDC UR35, c[0x0][0x50c] ;  /* 0x0001430000237ab9 */ /* 0x000fca0000000800 */
.L_x_33:
[----:B------:R-:W-:-:S06]  /*34e0*/  UISETP.NE.AND UP0, UPT, UR26, 0x3, UPT ;  /* 0x000000031a00788c */ /* 0x000fcc000bf05270 */
[----:B------:R-:W-:-:S13]  /*34f0*/  PLOP3.LUT P1, PT, PT, PT, UP0, 0x80, 0x0 ;  /* 0x000000000000781c */ /* 0x000fda0003f2f008 */
[----:B-----5:R-:W-:Y:S05]  /*3500*/  @!P1 BRA `(.L_x_26) ;  /* 0x0000000000049947 */ /* 0x020fea0003800000 */
[----:B------:R-:W-:Y:S01]  /*3510*/  BPT.TRAP 0x1 ;  /* 0x000000040000795c */ /* 0x000fe20000300000 */
.L_x_26:
[----:B------:R-:W-:Y:S01]  /*3520*/  ULEA UR8, UR31, UR12, 0x3 ;  /* 0x0000000c1f087291 */ /* 0x000fe2000f8e183f */
[----:B------:R-:W-:-:S05]  /*3530*/  IMAD.U32 R229, RZ, RZ, UR32 ;  /* 0x00000020ffe57e24 */ /* 0x000fca000f8e00ff */
[----:B------:R-:W-:-:S04]  /*3540*/  SHF.L.U32 R229, R229, 0x1f, RZ ;  /* 0x0000001fe5e57819 */ /* 0x000fc800000006ff */
[----:B------:R1:W2:Y:S01]  /*3550*/  SYNCS.PHASECHK.TRANS64.TRYWAIT P0, [UR8], R229 ;  /* 0x000000e5ff0075a7 */ /* 0x0002a20008000148 */
[----:B------:R-:W-:Y:S05]  /*3560*/  @!P1 BRA `(.L_x_27) ;  /* 0x0000000000049947 */ /* 0x000fea0003800000 */
[----:B------:R-:W-:Y:S01]  /*3570*/  BPT.TRAP 0x1 ;  /* 0x000000040000795c */ /* 0x000fe20000300000 */
.L_x_27:
[----:B--2---:R-:W-:Y:S05]  /*3580*/  @P0 BRA `(.L_x_28) ;  /* 0x0000000000080947 */ /* 0x004fea0003800000 */
[----:B------:R-:W2:Y:S02]  /*3590*/  SYNCS.PHASECHK.TRANS64.TRYWAIT P0, [UR8], R229 ;  /* 0x000000e5ff0075a7 */ /* 0x000ea40008000148 */
[----:B--2---:R-:W-:Y:S05]  /*35a0*/  @!P0 BRA `(.L_x_29) ;  /* 0x000000d0000c8947 */ /* 0x004fea0003800000 */
.L_x_28:
[----:B------:R-:W-:Y:S01]  /*35b0*/  UIADD3 UR8, UR12, 0x180, URZ ;  /* 0x000001800c087890 */ /* 0x000fe2000fffe03f */
[----:B------:R-:W-:Y:S01]  /*35c0*/  WARPGROUP.ARRIVE ;  /* 0x00000000000079c5 */ /* 0x000fe20000000000 */
[----:B------:R-:W-:Y:S02]  /*35d0*/  UIADD3 UR9, UR12, 0x8180, URZ ;  /* 0x000081800c097890 */ /* 0x000fe4000fffe03f */
[----:B------:R-:W-:Y:S02]  /*35e0*/  UISETP.NE.AND UP0, UPT, UR5, URZ, UPT ;  /* 0x0000003f0500728c */ /* 0x000fe4000bf05270 */
[----:B------:R-:W-:Y:S02]  /*35f0*/  USHF.R.U32.HI UR8, URZ, 0x4, UR8 ;  /* 0x000000043f087899 */ /* 0x000fe40008011608 */
[----:B------:R-:W-:Y:S02]  /*3600*/  USHF.R.U32.HI UR9, URZ, 0x4, UR9 ;  /* 0x000000043f097899 */ /* 0x000fe40008011609 */
[----:B------:R-:W-:-:S02]  /*3610*/  USEL UR6, UR6, URZ, !UP0 ;  /* 0x0000003f06067287 */ /* 0x000fc4000c000000 */
[----:B------:R-:W-:Y:S02]  /*3620*/  ULOP3.LUT UR8, UR8, 0x3fff, URZ, 0xc0, !UPT ;  /* 0x00003fff08087892 */ /* 0x000fe4000f8ec03f */
[----:B------:R-:W-:Y:S02]  /*3630*/  ULOP3.LUT UR9, UR9, 0x3fff, URZ, 0xc0, !UPT ;  /* 0x00003fff09097892 */ /* 0x000fe4000f8ec03f */
[----:B------:R-:W-:Y:S02]  /*3640*/  UISETP.NE.U32.AND UP0, UPT, UR6, URZ, UPT ;  /* 0x0000003f0600728c */ /* 0x000fe4000bf05070 */
[----:B------:R-:W-:Y:S02]  /*3650*/  ULOP3.LUT UR5, UR8, 0x10000, URZ, 0xfc, !UPT ;  /* 0x0001000008057892 */ /* 0x000fe4000f8efc3f */
[----:B------:R-:W-:Y:S02]  /*3660*/  ULOP3.LUT UR6, UR9, 0x10000, URZ, 0xfc, !UPT ;  /* 0x0001000009067892 */ /* 0x000fe4000f8efc3f */
[----:B------:R-:W-:-:S02]  /*3670*/  ULEA UR5, UR31, UR5, 0x9 ;  /* 0x000000051f057291 */ /* 0x000fc4000f8e483f */
[----:B------:R-:W-:Y:S01]  /*3680*/  ULEA UR6, UR31, UR6, 0xb ;  /* 0x000000061f067291 */ /* 0x000fe2000f8e583f */
[----:B------:R-:W-:Y:S01]  /*3690*/  UMOV UR9, 0x40000040 ;  /* 0x4000004000097882 */ /* 0x000fe20000000000 */
[----:B------:R-:W-:Y:S01]  /*36a0*/  UMOV UR11, 0x40000040 ;  /* 0x40000040000b7882 */ /* 0x000fe20000000000 */
[----:B------:R-:W-:Y:S02]  /*36b0*/  UIADD3 UR4, UR4, 0x4, URZ ;  /* 0x0000000404047890 */ /* 0x000fe4000fffe03f */
[----:B------:R-:W-:Y:S02]  /*36c0*/  UMOV UR8, UR5 ;  /* 0x0000000500087c82 */ /* 0x000fe40008000000 */
[----:B------:R-:W-:Y:S02]  /*36d0*/  UMOV UR10, UR6 ;  /* 0x00000006000a7c82 */ /* 0x000fe40008000000 */
[----:B------:R-:W-:Y:S01]  /*36e0*/  QGMMA.64x256x32.F32.E5M2.E5M2 R24, gdesc[UR8], R24, UP0 ;  /* 0x03e00000081879f3 */ /* 0x000fe2000bf03818 */
[----:B------:R-:W-:-:S02]  /*36f0*/  UIADD3 UR8, UR5, 0x2, URZ ;  /* 0x0000000205087890 */ /* 0x000fc4000fffe03f */
[----:B------:R-:W-:Y:S01]  /*3700*/  UIADD3 UR10, UR6, 0x2, URZ ;  /* 0x00000002060a7890 */ /* 0x000fe2000fffe03f */
[----:B------:R-:W-:Y:S01]  /*3710*/  UMOV UR9, 0x40000040 ;  /* 0x4000004000097882 */ /* 0x000fe20000000000 */
[----:B------:R-:W-:Y:S01]  /*3720*/  UMOV UR11, 0x40000040 ;  /* 0x40000040000b7882 */ /* 0x000fe20000000000 */
[----:B------:R-:W-:-:S15]  /*3730*/  UISETP.NE.AND UP0, UPT, UR4, UR35, UPT ;  /* 0x000000230400728c */ /* 0x000fde000bf05270 */
[----:B------:R-:W-:-:S07]  /*3740*/  NOP ;  /* 0x0000000000007918 */ /* 0x000fce0000000000 */
[----:B------:R-:W-:Y:S01]  /*3750*/  QGMMA.64x256x32.F32.E5M2.E5M2 R24, gdesc[UR8], R24 ;  /* 0x03e00000081879f3 */ /* 0x000fe20008703818 */
[----:B------:R-:W-:Y:S02]  /*3760*/  UIADD3 UR8, UR5, 0x4, URZ ;  /* 0x0000000405087890 */ /* 0x000fe4000fffe03f */
[----:B------:R-:W-:Y:S01]  /*3770*/  UIADD3 UR10, UR6, 0x4, URZ ;  /* 0x00000004060a7890 */ /* 0x000fe2000fffe03f */
[----:B------:R-:W-:Y:S01]  /*3780*/  UMOV UR9, 0x40000040 ;  /* 0x4000004000097882 */ /* 0x000fe20000000000 */
[----:B------:R-:W-:-:S15]  /*3790*/  UMOV UR11, 0x40000040 ;  /* 0x40000040000b7882 */ /* 0x000fde0000000000 */
[----:B------:R-:W-:-:S08]  /*37a0*/  NOP ;  /* 0x0000000000007918 */ /* 0x000fd00000000000 */
[----:B------:R-:W-:Y:S01]  /*37b0*/  QGMMA.64x256x32.F32.E5M2.E5M2 R24, gdesc[UR8], R24 ;  /* 0x03e00000081879f3 */ /* 0x000fe20008703818 */
[----:B------:R-:W-:Y:S02]  /*37c0*/  UIADD3 UR8, UR5, 0x6, URZ ;  /* 0x0000000605087890 */ /* 0x000fe4000fffe03f */
[----:B------:R-:W-:Y:S01]  /*37d0*/  UIADD3 UR10, UR6, 0x6, URZ ;  /* 0x00000006060a7890 */ /* 0x000fe2000fffe03f */
[----:B------:R-:W-:Y:S01]  /*37e0*/  UMOV UR9, 0x40000040 ;  /* 0x4000004000097882 */ /* 0x000fe20000000000 */
[----:B------:R-:W-:Y:S01]  /*37f0*/  UMOV UR11, 0x40000040 ;  /* 0x40000040000b7882 */ /* 0x000fe20000000000 */
[----:B------:R-:W-:-:S06]  /*3800*/  USEL UR5, URZ, 0x1, UP0 ;  /* 0x000000013f057887 */ /* 0x000fcc0008000000 */
[----:B------:R-:W-:-:S15]  /*3810*/  ISETP.NE.AND P0, PT, RZ, UR5, PT ;  /* 0x00000005ff007c0c */ /* 0x000fde000bf05270 */
[----:B------:R-:W-:-:S01]  /*3820*/  NOP ;  /* 0x0000000000007918 */ /* 0x000fc20000000000 */
[----:B------:R-:W-:Y:S03]  /*3830*/  QGMMA.64x256x32.F32.E5M2.E5M2 R24, gdesc[UR8], R24, gsb0 ;  /* 0x03e00000081879f3 */ /* 0x000fe60008003818 */
[----:B------:R-:W-:Y:S02]  /*3840*/  WARPGROUP.DEPBAR.LE gsb0, 0x1 ;  /* 0x00008000000079c5 */ /* 0x000fe40000010100 */
[----:B------:R-:W-:Y:S05]  /*3850*/  @!P0 BRA `(.L_x_30) ;  /* 0x0000000c00708947 */ /* 0x000fea0003800000 */
[----:B------:R-:W-:Y:S02]  /*3860*/  WARPGROUP.DEPBAR.LE gsb0, 0x0 ;  /* 0x00008000000079c5 */ /* 0x000fe40000010000 */
[----:B-----5:R-:W-:-:S01]  /*3870*/  FADD R227, R25, R227 ;  /* 0x000000e319e37221 */ /* 0x020fc20000000000 */
[----:B------:R-:W-:Y:S01]  /*3880*/  FADD R226, R26, R226 ;  /* 0x000000e21ae27221 */ /* 0x000fe20000000000 */
[----:B------:R-:W-:-:S01]  /*3890*/  FADD R225, R27, R225 ;  /* 0x000000e11be17221 */ /* 0x000fc20000000000 */
[----:B------:R-:W-:Y:S01]  /*38a0*/  FADD R224, R28, R224 ;  /* 0x000000e01ce07221 */ /* 0x000fe20000000000 */
[----:B------:R-:W-:-:S01]  /*38b0*/  FADD R223, R29, R223 ;  /* 0x000000df1ddf7221 */ /* 0x000fc20000000000 */
[----:B------:R2:W-:Y:S01]  /*38c0*/  STL [R1+0xa0], R227 ;  /* 0x0000a0e301007387 */ /* 0x0005e20000100800 */
[----:B------:R-:W-:-:S01]  /*38d0*/  FADD R222, R30, R222 ;  /* 0x000000de1ede7221 */ /* 0x000fc20000000000 */
[----:B------:R-:W-:Y:S01]  /*38e0*/  FADD R221, R31, R221 ;  /* 0x000000dd1fdd7221 */ /* 0x000fe20000000000 */
[----:B------:R-:W-:-:S01]  /*38f0*/  FADD R220, R32, R220 ;  /* 0x000000dc20dc7221 */ /* 0x000fc20000000000 */
[----:B------:R-:W-:Y:S01]  /*3900*/  FADD R219, R33, R219 ;  /* 0x000000db21db7221 */ /* 0x000fe20000000000 */
[----:B------:R-:W-:-:S01]  /*3910*/  FADD R218, R34, R218 ;  /* 0x000000da22da7221 */ /* 0x000fc20000000000 */
[----:B------:R-:W-:Y:S01]  /*3920*/  FADD R217, R35, R217 ;  /* 0x000000d923d97221 */ /* 0x000fe20000000000 */
[----:B------:R-:W-:-:S01]  /*3930*/  FADD R216, R36, R216 ;  /* 0x000000d824d87221 */ /* 0x000fc20000000000 */
[----:B------:R-:W-:Y:S01]  /*3940*/  FADD R215, R37, R215 ;  /* 0x000000d725d77221 */ /* 0x000fe20000000000 */
[----:B------:R-:W-:-:S01]  /*3950*/  FADD R214, R38, R214 ;  /* 0x000000d626d67221 */ /* 0x000fc20000000000 */
[----:B--2---:R-:W2:Y:S01]  /*3960*/  LDL.LU R227, [R1+0x28] ;  /* 0x0000280001e37983 */ /* 0x004ea20000300800 */
[----:B------:R-:W-:-:S01]  /*3970*/  FADD R213, R39, R213 ;  /* 0x000000d527d57221 */ /* 0x000fc20000000000 */
[----:B------:R-:W-:Y:S01]  /*3980*/  FADD R212, R40, R212 ;  /* 0x000000d428d47221 */ /* 0x000fe20000000000 */
[----:B------:R-:W-:-:S01]  /*3990*/  FADD R211, R41, R211 ;  /* 0x000000d329d37221 */ /* 0x000fc20000000000 */
[----:B------:R3:W-:Y:S01]  /*39a0*/  STL [R1+0xa4], R226 ;  /* 0x0000a4e201007387 */ /* 0x0007e20000100800 */
[----:B------:R-:W-:-:S03]  /*39b0*/  FADD R228, R24, R228 ;  /* 0x000000e418e47221 */ /* 0x000fc60000000000 */
[----:B---3--:R-:W3:Y:S04]  /*39c0*/  LDL.LU R226, [R1+0x24] ;  /* 0x0000240001e27983 */ /* 0x008ee80000300800 */
[----:B------:R4:W-:Y:S04]  /*39d0*/  STL [R1+0xa8], R225 ;  /* 0x0000a8e101007387 */ /* 0x0009e80000100800 */
[----:B----4-:R-:W4:Y:S04]  /*39e0*/  LDL.LU R225, [R1+0x20] ;  /* 0x0000200001e17983 */ /* 0x010f280000300800 */
[----:B------:R0:W-:Y:S04]  /*39f0*/  STL [R1+0xac], R224 ;  /* 0x0000ace001007387 */ /* 0x0001e80000100800 */
[----:B0-----:R-:W4:Y:S04]  /*3a00*/  LDL.LU R224, [R1+0x1c] ;  /* 0x00001c0001e07983 */ /* 0x001f280000300800 */
        /* <DEDUP_REMOVED lines=13> */
[----:B0-----:R-:W4:Y:S04]  /*3ae0*/  LDL.LU R217, [R1] ;  /* 0x0000000001d97983 */ /* 0x001f280000300800 */
[----:B------:R-:W-:Y:S04]  /*3af0*/  STL [R1+0xcc], R216 ;  /* 0x0000ccd801007387 */ /* 0x000fe80000100800 */
[----:B------:R-:W-:Y:S04]  /*3b00*/  STL [R1+0xd0], R215 ;  /* 0x0000d0d701007387 */ /* 0x000fe80000100800 */
[----:B------:R-:W-:Y:S04]  /*3b10*/  STL [R1+0xd4], R214 ;  /* 0x0000d4d601007387 */ /* 0x000fe80000100800 */
[----:B------:R-:W-:Y:S04]  /*3b20*/  STL [R1+0xd8], R213 ;  /* 0x0000d8d501007387 */ /* 0x000fe80000100800 */
[----:B------:R-:W-:Y:S04]  /*3b30*/  STL [R1+0xdc], R212 ;  /* 0x0000dcd401007387 */ /* 0x000fe80000100800 */
[----:B------:R0:W-:Y:S01]  /*3b40*/  STL [R1+0xe0], R211 ;  /* 0x0000e0d301007387 */ /* 0x0001e20000100800 */
[----:B--2---:R-:W-:-:S01]  /*3b50*/  FADD R227, R134, R227 ;  /* 0x000000e386e37221 */ /* 0x004fc20000000000 */
[----:B---3--:R-:W-:Y:S01]  /*3b60*/  FADD R226, R133, R226 ;  /* 0x000000e285e27221 */ /* 0x008fe20000000000 */
[----:B----4-:R-:W-:-:S01]  /*3b70*/  FADD R225, R132, R225 ;  /* 0x000000e184e17221 */ /* 0x010fc20000000000 */
[----:B------:R-:W-:Y:S01]  /*3b80*/  FADD R224, R131, R224 ;  /* 0x000000e083e07221 */ /* 0x000fe20000000000 */
[----:B------:R-:W-:-:S01]  /*3b90*/  FADD R223, R130, R223 ;  /* 0x000000df82df7221 */ /* 0x000fc20000000000 */
[----:B------:R-:W-:Y:S01]  /*3ba0*/  FADD R222, R129, R222 ;  /* 0x000000de81de7221 */ /* 0x000fe20000000000 */
[----:B------:R-:W-:-:S01]  /*3bb0*/  FADD R221, R128, R221 ;  /* 0x000000dd80dd7221 */ /* 0x000fc20000000000 */
[----:B------:R-:W-:Y:S01]  /*3bc0*/  FADD R220, R127, R220 ;  /* 0x000000dc7fdc7221 */ /* 0x000fe20000000000 */
[----:B------:R-:W-:-:S01]  /*3bd0*/  FADD R219, R126, R219 ;  /* 0x000000db7edb7221 */ /* 0x000fc20000000000 */
[----:B------:R-:W-:Y:S01]  /*3be0*/  FADD R218, R125, R218 ;  /* 0x000000da7dda7221 */ /* 0x000fe20000000000 */
[----:B------:R-:W-:-:S05]  /*3bf0*/  FADD R217, R124, R217 ;  /* 0x000000d97cd97221 */ /* 0x000fca0000000000 */
[----:B------:R2:W-:Y:S04]  /*3c00*/  STL [R1], R217 ;  /* 0x000000d901007387 */ /* 0x0005e80000100800 */
[----:B------:R3:W-:Y:S04]  /*3c10*/  STL [R1+0x4], R218 ;  /* 0x000004da01007387 */ /* 0x0007e80000100800 */
[----:B------:R4:W-:Y:S04]  /*3c20*/  STL [R1+0x8], R219 ;  /* 0x000008db01007387 */ /* 0x0009e80000100800 */
[----:B------:R1:W-:Y:S04]  /*3c30*/  STL [R1+0xc], R220 ;  /* 0x00000cdc01007387 */ /* 0x0003e80000100800 */
[----:B------:R1:W-:Y:S04]  /*3c40*/  STL [R1+0x10], R221 ;  /* 0x000010dd01007387 */ /* 0x0003e80000100800 */
[----:B------:R1:W-:Y:S04]  /*3c50*/  STL [R1+0x14], R222 ;  /* 0x000014de01007387 */ /* 0x0003e80000100800 */
[----:B------:R1:W-:Y:S04]  /*3c60*/  STL [R1+0x18], R223 ;  /* 0x000018df01007387 */ /* 0x0003e80000100800 */
[----:B------:R1:W-:Y:S04]  /*3c70*/  STL [R1+0x1c], R224 ;  /* 0x00001ce001007387 */ /* 0x0003e80000100800 */
[----:B0-----:R-:W4:Y:S04]  /*3c80*/  LDL.LU R211, [R1+0x2c] ;  /* 0x00002c0001d37983 */ /* 0x001f280000300800 */
[----:B------:R0:W-:Y:S04]  /*3c90*/  STL [R1+0x20], R225 ;  /* 0x000020e101007387 */ /* 0x0001e80000100800 */
[----:B------:R-:W4:Y:S04]  /*3ca0*/  LDL.LU R212, [R1+0x30] ;  /* 0x0000300001d47983 */ /* 0x000f280000300800 */
[----:B------:R0:W-:Y:S04]  /*3cb0*/  STL [R1+0x24], R226 ;  /* 0x000024e201007387 */ /* 0x0001e80000100800 */
[----:B------:R-:W4:Y:S04]  /*3cc0*/  LDL.LU R213, [R1+0x34] ;  /* 0x0000340001d57983 */ /* 0x000f280000300800 */
[----:B------:R0:W-:Y:S04]  /*3cd0*/  STL [R1+0x28], R227 ;  /* 0x000028e301007387 */ /* 0x0001e80000100800 */
[----:B------:R-:W4:Y:S04]  /*3ce0*/  LDL.LU R214, [R1+0x38] ;  /* 0x0000380001d67983 */ /* 0x000f280000300800 */
[----:B------:R-:W4:Y:S04]  /*3cf0*/  LDL.LU R215, [R1+0x3c] ;  /* 0x00003c0001d77983 */ /* 0x000f280000300800 */
[----:B------:R-:W4:Y:S04]  /*3d00*/  LDL.LU R216, [R1+0x40] ;  /* 0x0000400001d87983 */ /* 0x000f280000300800 */
[----:B--2---:R-:W2:Y:S04]  /*3d10*/  LDL.LU R217, [R1+0x44] ;  /* 0x0000440001d97983 */ /* 0x004ea80000300800 */
[----:B---3--:R-:W3:Y:S04]  /*3d20*/  LDL.LU R218, [R1+0x48] ;  /* 0x0000480001da7983 */ /* 0x008ee80000300800 */
[----:B----4-:R-:W4:Y:S04]  /*3d30*/  LDL.LU R219, [R1+0x4c] ;  /* 0x00004c0001db7983 */ /* 0x010f280000300800 */
[----:B-1----:R-:W4:Y:S04]  /*3d40*/  LDL.LU R220, [R1+0x50] ;  /* 0x0000500001dc7983 */ /* 0x002f280000300800 */
[----:B------:R-:W4:Y:S04]  /*3d50*/  LDL.LU R221, [R1+0x54] ;  /* 0x0000540001dd7983 */ /* 0x000f280000300800 */
[----:B------:R-:W4:Y:S04]  /*3d60*/  LDL.LU R222, [R1+0x58] ;  /* 0x0000580001de7983 */ /* 0x000f280000300800 */
[----:B------:R-:W4:Y:S04]  /*3d70*/  LDL.LU R223, [R1+0x5c] ;  /* 0x00005c0001df7983 */ /* 0x000f280000300800 */
[----:B------:R-:W4:Y:S04]  /*3d80*/  LDL.LU R224, [R1+0x60] ;  /* 0x0000600001e07983 */ /* 0x000f280000300800 */
[----:B0-----:R-:W4:Y:S04]  /*3d90*/  LDL.LU R225, [R1+0x64] ;  /* 0x0000640001e17983 */ /* 0x001f280000300800 */
[----:B------:R-:W4:Y:S04]  /*3da0*/  LDL.LU R226, [R1+0x68] ;  /* 0x0000680001e27983 */ /* 0x000f280000300800 */
[----:B------:R-:W4:Y:S01]  /*3db0*/  LDL.LU R227, [R1+0x6c] ;  /* 0x00006c0001e37983 */ /* 0x000f220000300800 */
[----:B------:R-:W-:-:S05]  /*3dc0*/  FADD R211, R135, R211 ;  /* 0x000000d387d37221 */ /* 0x000fca0000000000 */
[----:B------:R0:W-:Y:S01]  /*3dd0*/  STL [R1+0x2c], R211 ;  /* 0x00002cd301007387 */ /* 0x0001e20000100800 */
[----:B------:R-:W-:-:S03]  /*3de0*/  FADD R212, R136, R212 ;  /* 0x000000d488d47221 */ /* 0x000fc60000000000 */
[----:B0-----:R0:W5:Y:S01]  /*3df0*/  LDL.LU R211, [R1+0xe0] ;  /* 0x0000e00001d37983 */ /* 0x0011620000300800 */
[----:B------:R-:W-:-:S03]  /*3e00*/  FADD R213, R137, R213 ;  /* 0x000000d589d57221 */ /* 0x000fc60000000000 */
[----:B------:R1:W-:Y:S01]  /*3e10*/  STL [R1+0x30], R212 ;  /* 0x000030d401007387 */ /* 0x0003e20000100800 */
[----:B------:R-:W-:-:S01]  /*3e20*/  FADD R214, R138, R214 ;  /* 0x000000d68ad67221 */ /* 0x000fc20000000000 */
[----:B------:R-:W-:Y:S02]  /*3e30*/  FADD R215, R139, R215 ;  /* 0x000000d78bd77221 */ /* 0x000fe40000000000 */
[----:B-1----:R0:W5:Y:S01]  /*3e40*/  LDL.LU R212, [R1+0xdc] ;  /* 0x0000dc0001d47983 */ /* 0x0021620000300800 */
[----:B------:R-:W-:-:S03]  /*3e50*/  FADD R216, R140, R216 ;  /* 0x000000d88cd87221 */ /* 0x000fc60000000000 */
[----:B------:R1:W-:Y:S01]  /*3e60*/  STL [R1+0x34], R213 ;  /* 0x000034d501007387 */ /* 0x0003e20000100800 */
[----:B--2---:R-:W-:-:S03]  /*3e70*/  FADD R217, R141, R217 ;  /* 0x000000d98dd97221 */ /* 0x004fc60000000000 */
[----:B-1----:R0:W5:Y:S01]  /*3e80*/  LDL.LU R213, [R1+0xd8] ;  /* 0x0000d80001d57983 */ /* 0x0021620000300800 */
[----:B---3--:R-:W-:-:S03]  /*3e90*/  FADD R218, R142, R218 ;  /* 0x000000da8eda7221 */ /* 0x008fc60000000000 */
[----:B------:R1:W-:Y:S01]  /*3ea0*/  STL [R1+0x38], R214 ;  /* 0x000038d601007387 */ /* 0x0003e20000100800 */
[----:B----4-:R-:W-:-:S01]  /*3eb0*/  FADD R219, R143, R219 ;  /* 0x000000db8fdb7221 */ /* 0x010fc20000000000 */
[----:B------:R-:W-:Y:S02]  /*3ec0*/  FADD R220, R144, R220 ;  /* 0x000000dc90dc7221 */ /* 0x000fe40000000000 */
[----:B-1----:R0:W5:Y:S04]  /*3ed0*/  LDL.LU R214, [R1+0xd4] ;  /* 0x0000d40001d67983 */ /* 0x0021680000300800 */
[----:B------:R1:W-:Y:S01]  /*3ee0*/  STL [R1+0x3c], R215 ;  /* 0x00003cd701007387 */ /* 0x0003e20000100800 */
[----:B------:R-:W-:-:S01]  /*3ef0*/  FADD R221, R145, R221 ;  /* 0x000000dd91dd7221 */ /* 0x000fc20000000000 */
[----:B------:R-:W-:-:S02]  /*3f00*/  FADD R222, R146, R222 ;  /* 0x000000de92de7221 */ /* 0x000fc40000000000 */
[----:B-1----:R0:W5:Y:S04]  /*3f10*/  LDL.LU R215, [R1+0xd0] ;  /* 0x0000d00001d77983 */ /* 0x0021680000300800 */
[----:B------:R1:W-:Y:S01]  /*3f20*/  STL [R1+0x40], R216 ;  /* 0x000040d801007387 */ /* 0x0003e20000100800 */
[----:B------:R-:W-:-:S03]  /*3f30*/  FADD R223, R147, R223 ;  /* 0x000000df93df7221 */ /* 0x000fc60000000000 */
        /* <DEDUP_REMOVED lines=13> */
[----:B------:R1:W-:Y:S04]  /*4010*/  STL [R1+0x54], R221 ;  /* 0x000054dd01007387 */ /* 0x0003e80000100800 */
        /* <DEDUP_REMOVED lines=12> */
[----:B-1----:R0:W5:Y:S01]  /*40e0*/  LDL.LU R227, [R1+0xa0] ;  /* 0x0000a00001e37983 */ /* 0x0021620000300800 */
        /* <DEDUP_REMOVED lines=82> */
[----:B0-----:R-:W-:-:S06]  /*4610*/  UMOV UR4, URZ ;  /* 0x0000003f00047c82 */ /* 0x001fcc0008000000 */
.L_x_30:
[----:B------:R-:W-:Y:S05]  /*4620*/  @!P1 BRA `(.L_x_31) ;  /* 0x0000000000049947 */ /* 0x000fea0003800000 */
[----:B------:R-:W-:Y:S01]  /*4630*/  BPT.TRAP 0x1 ;  /* 0x000000040000795c */ /* 0x000fe20000300000 */
.L_x_31:
[----:B------:R2:W-:Y:S04]  /*4640*/  STL [R1+0xa4], R2 ;  /* 0x0000a40201007387 */ /* 0x0005e80000100800 */
[----:B--2---:R-:W2:Y:S04]  /*4650*/  LDL R2, [R1+0x70] ;  /* 0x0000700001027983 */ /* 0x004ea80000100800 */
[----:B-----5:R3:W-:Y:S04]  /*4660*/  STL [R1+0xa0], R0 ;  /* 0x0000a00001007387 */ /* 0x0207e80000100800 */
[----:B---3--:R-:W3:Y:S01]  /*4670*/  LDL R0, [R1+0x78] ;  /* 0x0000780001007983 */ /* 0x008ee20000100800 */
[----:B-1----:R-:W-:Y:S01]  /*4680*/  IMAD.U32 R229, RZ, RZ, UR34 ;  /* 0x00000022ffe57e24 */ /* 0x002fe2000f8e00ff */
[----:B--2---:R-:W-:-:S02]  /*4690*/  ISETP.NE.AND P0, PT, R2, RZ, PT ;  /* 0x000000ff0200720c */ /* 0x004fc40003f05270 */
[----:B------:R1:W5:Y:S11]  /*46a0*/  LDL.LU R2, [R1+0xa4] ;  /* 0x0000a40001027983 */ /* 0x0003760000300800 */
[----:B------:R-:W-:-:S05]  /*46b0*/  @P0 LEA R229, R229, UR12, 0x3 ;  /* 0x0000000ce5e50c11 */ /* 0x000fca000f8e18ff */
[----:B------:R-:W-:-:S05]  /*46c0*/  @P0 VIADD R229, R229, 0x20 ;  /* 0x00000020e5e50836 */ /* 0x000fca0000000000 */
[----:B---3--:R-:W-:Y:S02]  /*46d0*/  @P0 PRMT R229, R0, 0x654, R229 ;  /* 0x0000065400e50816 */ /* 0x008fe400000000e5 */
[----:B------:R1:W5:Y:S01]  /*46e0*/  LDL.LU R0, [R1+0xa0] ;  /* 0x0000a00001007983 */ /* 0x0003620000300800 */
[----:B------:R-:W-:Y:S01]  /*46f0*/  UISETP.GT.U32.AND UP0, UPT, UR7, 0x1, UPT ;  /* 0x000000010700788c */ /* 0x000fe2000bf04070 */
[----:B------:R1:W-:Y:S05]  /*4700*/  @P0 SYNCS.ARRIVE.TRANS64.RED.A1T0 RZ, [R229+URZ], RZ ;  /* 0x000000ffe5ff09a7 */ /* 0x0003ea000810043f */
[----:B------:R-:W-:-:S13]  /*4710*/  PLOP3.LUT P0, PT, PT, PT, UP0, 0x80, 0x0 ;  /* 0x000000000000781c */ /* 0x000fda0003f0f008 */
[----:B-1----:R-:W-:Y:S05]  /*4720*/  @P0 BRA `(.L_x_32) ;  /* 0x0000000000040947 */ /* 0x002fea0003800000 */
[----:B------:R-:W-:Y:S01]  /*4730*/  BPT.TRAP 0x1 ;  /* 0x000000040000795c */ /* 0x000fe20000300000 */
.L_x_32:
[----:B------:R-:W-:Y:S02]  /*4740*/  UISETP.GT.AND UP3, UPT, UR33, 0x1, UPT ;  /* 0x000000012100788c */ /* 0x000fe4000bf64270 */
[----:B------:R-:W-:Y:S02]  /*4750*/  UIADD3 UR31, UR31, 0x1, URZ ;  /* 0x000000011f1f7890 */ /* 0x000fe4000fffe03f */
[----:B------:R-:W-:Y:S02]  /*4760*/  UIADD3 UR34, UR34, 0x1, URZ ;  /* 0x0000000122227890 */ /* 0x000fe4000fffe03f */
[----:B------:R-:W-:Y:S01]  /*4770*/  PLOP3.LUT P0, PT, PT, PT, UP3, 0x80, 0x0 ;  /* 0x000000000000781c */ /* 0x000fe20003f0f038 */
[----:B------:R-:W-:Y:S02]  /*4780*/  UISETP.NE.AND UP0, UPT, UR31, 0x4, UPT ;  /* 0x000000041f00788c */ /* 0x000fe4000bf05270 */
[----:B------:R-:W-:Y:S02]  /*4790*/  UIADD3 UR8, UR33, -0x1, URZ ;  /* 0xffffffff21087890 */ /* 0x000fe4000fffe03f */
[----:B------:R-:W-:-:S02]  /*47a0*/  USEL UR6, URZ, 0x1, UP0 ;  /* 0x000000013f067887 */ /* 0x000fc40008000000 */
[----:B------:R-:W-:Y:S02]  /*47b0*/  UISETP.NE.AND UP1, UPT, UR34, 0x4, UPT ;  /* 0x000000042200788c */ /* 0x000fe4000bf25270 */
[----:B------:R-:W-:Y:S02]  /*47c0*/  ULOP3.LUT UR32, UR32, UR6, URZ, 0x3c, !UPT ;  /* 0x0000000620207292 */ /* 0x000fe4000f8e3c3f */
[----:B------:R-:W-:Y:S02]  /*47d0*/  USEL UR31, UR31, URZ, UP0 ;  /* 0x0000003f1f1f7287 */ /* 0x000fe40008000000 */
[----:B------:R-:W-:Y:S01]  /*47e0*/  USEL UR34, UR34, URZ, UP1 ;  /* 0x0000003f22227287 */ /* 0x000fe20008800000 */
[----:B------:R-:W-:Y:S01]  /*47f0*/  UMOV UR6, 0x1 ;  /* 0x0000000100067882 */ /* 0x000fe20000000000 */
[----:B------:R-:W-:Y:S01]  /*4800*/  UMOV UR33, UR8 ;  /* 0x0000000800217c82 */ /* 0x000fe20008000000 */
[----:B------:R-:W-:Y:S09]  /*4810*/  @P0 BRA `(.L_x_33) ;  /* 0xffffffec00300947 */ /* 0x000ff2000383ffff */
.L_x_25:
[----:B------:R-:W-:-:S04]  /*4820*/  UISETP.NE.AND UP0, UPT, UR4, URZ, UPT ;  /* 0x0000003f0400728c */ /* 0x000fc8000bf05270 */
[----:B------:R-:W-:-:S06]  /*4830*/  USEL UR4, URZ, 0x1, !UP0 ;  /* 0x000000013f047887 */ /* 0x000fcc000c000000 */
[----:B------:R-:W-:-:S13]  /*4840*/  ISETP.NE.AND P0, PT, RZ, UR4, PT ;  /* 0x00000004ff007c0c */ /* 0x000fda000bf05270 */
[----:B------:R-:W-:Y:S05]  /*4850*/  @!P0 BRA `(.L_x_34) ;  /* 0x0000000c00c48947 */ /* 0x000fea0003800000 */
[----:B------:R-:W-:Y:S02]  /*4860*/  WARPGROUP.DEPBAR.LE gsb0, 0x0 ;  /* 0x00008000000079c5 */ /* 0x000fe40000010000 */
[----:B-----5:R-:W-:Y:S01]  /*4870*/  FADD R227, R25, R227 ;  /* 0x000000e319e37221 */ /* 0x020fe20000000000 */
[----:B------:R-:W-:-:S04]  /*4880*/  FADD R228, R24, R228 ;  /* 0x000000e418e47221 */ /* 0x000fc80000000000 */
[----:B------:R1:W-:Y:S04]  /*4890*/  STL [R1+0xa0], R227 ;  /* 0x0000a0e301007387 */ /* 0x0003e80000100800 */
[----:B-1----:R-:W2:Y:S04]  /*48a0*/  LDL.LU R227, [R1+0x6c] ;  /* 0x00006c0001e37983 */ /* 0x002ea80000300800 */
[----:B--2---:R1:W-:Y:S04]  /*48b0*/  STL [R1+0xa4], R227 ;  /* 0x0000a4e301007387 */ /* 0x0043e80000100800 */
        /* <DEDUP_REMOVED lines=52> */
[----:B-1----:R-:W2:Y:S01]  /*4c00*/  LDL.LU R227, [R1] ;  /* 0x0000000001e37983 */ /* 0x002ea20000300800 */
[----:B------:R-:W-:Y:S01]  /*4c10*/  FADD R226, R26, R226 ;  /* 0x000000e21ae27221 */ /* 0x000fe20000000000 */
        /* <DEDUP_REMOVED lines=97> */
[----:B--2---:R-:W-:-:S05]  /*5230*/  FADD R227, R124, R227 ;  /* 0x000000e37ce37221 */ /* 0x004fca0000000000 */
[----:B------:R1:W-:Y:S04]  /*5240*/  STL [R1], R227 ;  /* 0x000000e301007387 */ /* 0x0003e80000100800 */
[----:B-1----:R-:W2:Y:S02]  /*5250*/  LDL.LU R227, [R1+0x10c] ;  /* 0x00010c0001e37983 */ /* 0x002ea40000300800 */
[----:B--2---:R-:W-:-:S05]  /*5260*/  FADD R227, R125, R227 ;  /* 0x000000e37de37221 */ /* 0x004fca0000000000 */
[----:B------:R1:W-:Y:S04]  /*5270*/  STL [R1+0x4], R227 ;  /* 0x000004e301007387 */ /* 0x0003e80000100800 */
        /* <DEDUP_REMOVED lines=78> */
[----:B-1----:R1:W5:Y:S02]  /*5760*/  LDL.LU R227, [R1+0xa0] ;  /* 0x0000a00001e37983 */ /* 0x0023640000300800 */
.L_x_34:
[----:B------:R-:W-:-:S04]  /*5770*/  IMAD.U32 R229, RZ, RZ, UR30 ;  /* 0x0000001effe57e24 */ /* 0x000fc8000f8e00ff */
[----:B------:R2:W-:Y:S01]  /*5780*/  SYNCS.ARRIVE.TRANS64.A1T0 RZ, [R229+UR28], RZ ;  /* 0x000000ffe5ff79a7 */ /* 0x0005e2000810001c */
[----:B------:R-:W-:Y:S02]  /*5790*/  WARPGROUP.DEPBAR.LE gsb0, 0x0 ;  /* 0x00008000000079c5 */ /* 0x000fe40000010000 */
[----:B------:R-:W3:Y:S02]  /*57a0*/  LDC R24, c[0x0][0x28c] ;  /* 0x0000a300ff187b82 */ /* 0x000ee40000000800 */
[----:B---3--:R-:W-:-:S13]  /*57b0*/  ISETP.GE.AND P0, PT, R24, 0x1, PT ;  /* 0x000000011800780c */ /* 0x008fda0003f06270 */
[----:B--2---:R-:W-:Y:S05]  /*57c0*/  @!P0 BRA `(.L_x_35) ;  /* 0x0000000000608947 */ /* 0x004fea0003800000 */
[----:B------:R-:W-:-:S06]  /*57d0*/  UISETP.NE.AND UP0, UPT, UR26, 0x3, UPT ;  /* 0x000000031a00788c */ /* 0x000fcc000bf05270 */
[----:B------:R-:W-:-:S13]  /*57e0*/  PLOP3.LUT P0, PT, PT, PT, UP0, 0x80, 0x0 ;  /* 0x000000000000781c */ /* 0x000fda0003f0f008 */
[----:B------:R-:W-:Y:S05]  /*57f0*/  @!P0 BRA `(.L_x_36) ;  /* 0x0000000000048947 */ /* 0x000fea0003800000 */
[----:B------:R-:W-:Y:S01]  /*5800*/  BPT.TRAP 0x1 ;  /* 0x000000040000795c */ /* 0x000fe20000300000 */
.L_x_36:
[----:B-----5:R2:W-:Y:S04]  /*5810*/  STL [R1+0xa4], R2 ;  /* 0x0000a40201007387 */ /* 0x0205e80000100800 */
[----:B--2---:R-:W2:Y:S04]  /*5820*/  LDL R2, [R1+0x70] ;  /* 0x0000700001027983 */ /* 0x004ea80000100800 */
[----:B------:R3:W-:Y:S04]  /*5830*/  STL [R1+0xa0], R0 ;  /* 0x0000a00001007387 */ /* 0x0007e80000100800 */
[----:B---3--:R-:W3:Y:S01]  /*5840*/  LDL R0, [R1+0x78] ;  /* 0x0000780001007983 */ /* 0x008ee20000100800 */
[----:B------:R-:W-:Y:S01]  /*5850*/  IMAD.U32 R25, RZ, RZ, UR12 ;  /* 0x0000000cff197e24 */ /* 0x000fe2000f8e00ff */
[----:B--2---:R-:W-:-:S02]  /*5860*/  ISETP.NE.AND P0, PT, R2, RZ, PT ;  /* 0x000000ff0200720c */ /* 0x004fc40003f05270 */
[----:B------:R2:W5:Y:S11]  /*5870*/  LDL.LU R2, [R1+0xa4] ;  /* 0x0000a40001027983 */ /* 0x0005760000300800 */
[----:B------:R-:W-:-:S05]  /*5880*/  VOTEU.ANY UP0, P0 ;  /* 0x00000000003f7886 */ /* 0x000fca0000000100 */
[----:B------:R-:W-:-:S06]  /*5890*/  @UP0 UIADD3 UR4, UR20, UR15, URZ ;  /* 0x0000000f14040290 */ /* 0x000fcc000fffe03f */
[----:B------:R-:W-:-:S04]  /*58a0*/  IMAD.U32 R24, RZ, RZ, UR4 ;  /* 0x00000004ff187e24 */ /* 0x000fc8000f8e00ff */
[----:B------:R-:W-:-:S05]  /*58b0*/  @P0 IMAD.SHL.U32 R24, R24, 0x8, RZ ;  /* 0x0000000818180824 */ /* 0x000fca00078e00ff */
[----:B------:R-:W-:-:S04]  /*58c0*/  @P0 LOP3.LUT R24, R24, 0x18, RZ, 0xc0, !PT ;  /* 0x0000001818180812 */ /* 0x000fc800078ec0ff */
[----:B------:R-:W-:-:S04]  /*58d0*/  @P0 IADD3 R24, R25, 0x20, R24 ;  /* 0x0000002019180810 */ /* 0x000fc80007ffe018 */
[----:B---3--:R-:W-:Y:S02]  /*58e0*/  @P0 PRMT R24, R0, 0x654, R24 ;  /* 0x0000065400180816 */ /* 0x008fe40000000018 */
[----:B------:R2:W5:Y:S01]  /*58f0*/  LDL.LU R0, [R1+0xa0] ;  /* 0x0000a00001007983 */ /* 0x0005620000300800 */
[----:B------:R-:W-:Y:S01]  /*5900*/  UISETP.GT.U32.AND UP0, UPT, UR7, 0x1, UPT ;  /* 0x000000010700788c */ /* 0x000fe2000bf04070 */
[----:B------:R2:W-:Y:S05]  /*5910*/  @P0 SYNCS.ARRIVE.TRANS64.RED.A1T0 RZ, [R24+URZ], RZ ;  /* 0x000000ff18ff09a7 */ /* 0x0005ea000810043f */
[----:B------:R-:W-:-:S13]  /*5920*/  PLOP3.LUT P0, PT, PT, PT, UP0, 0x80, 0x0 ;  /* 0x000000000000781c */ /* 0x000fda0003f0f008 */
[----:B--2---:R-:W-:Y:S05]  /*5930*/  @P0 BRA `(.L_x_35) ;  /* 0x0000000000040947 */ /* 0x004fea0003800000 */
[----:B------:R-:W-:Y:S01]  /*5940*/  BPT.TRAP 0x1 ;  /* 0x000000040000795c */ /* 0x000fe20000300000 */
.L_x_35:
[----:B-----5:R2:W-:Y:S01]  /*5950*/  STL [R1+0xa0], R0 ;  /* 0x0000a00001007387 */ /* 0x0205e20000100800 */
[----:B------:R-:W-:Y:S01]  /*5960*/  IMAD.U32 R24, RZ, RZ, UR29 ;  /* 0x0000001dff187e24 */ /* 0x000fe2000f8e00ff */
[----:B------:R-:W3:Y:S02]  /*5970*/  LDC R35, c[0x0][0x288] ;  /* 0x0000a200ff237b82 */ /* 0x000ee40000000800 */
[----:B--2---:R-:W2:Y:S02]  /*5980*/  LDL R0, [R1+0x84] ;  /* 0x0000840001007983 */ /* 0x004ea40000100800 */
[----:B------:R-:W-:-:S04]  /*5990*/  SHF.L.U32 R24, R24, 0x1f, RZ ;  /* 0x0000001f18187819 */ /* 0x000fc800000006ff */
[----:B------:R-:W4:Y:S01]  /*59a0*/  SYNCS.PHASECHK.TRANS64.TRYWAIT P0, [UR21+0x8], R24 ;  /* 0x00000818ff0075a7 */ /* 0x000f220008000155 */
[----:B--2---:R-:W-:Y:S02]  /*59b0*/  IMAD.SHL.U32 R32, R0, 0x40, RZ ;  /* 0x0000004000207824 */ /* 0x004fe400078e00ff */
[----:B------:R2:W5:Y:S01]  /*59c0*/  LDL.LU R0, [R1+0xa0] ;  /* 0x0000a00001007983 */ /* 0x0005620000300800 */
[----:B---34-:R-:W-:Y:S05]  /*59d0*/  @!P0 BRA `(.L_x_37) ;  /* 0x000000ac00208947 */ /* 0x018fea0003800000 */
.L_x_323:
[----:B-----5:R4:W-:Y:S01]  /*59e0*/  STL [R1+0xa0], R0 ;  /* 0x0000a00001007387 */ /* 0x0209e20000100800 */
[----:B------:R-:W-:-:S03]  /*59f0*/  ULDC UR4, c[0x0][0x284] ;  /* 0x0000a10000047ab9 */ /* 0x000fc60000000800 */
[----:B----4-:R-:W4:Y:S01]  /*5a00*/  LDL.LU R0, [R1+0x88] ;  /* 0x0000880001007983 */ /* 0x010f220000300800 */
[----:B------:R-:W-:Y:S01]  /*5a10*/  ISETP.GE.AND P0, PT, R32, UR4, PT ;  /* 0x0000000420007c0c */ /* 0x000fe2000bf06270 */
[----:B----4-:R-:W-:Y:S02]  /*5a20*/  IMAD.SHL.U32 R37, R0, 0x100, RZ ;  /* 0x0000010000257824 */ /* 0x010fe400078e00ff */
[----:B------:R4:W5:Y:S03]  /*5a30*/  LDL.LU R0, [R1+0xa0] ;  /* 0x0000a00001007983 */ /* 0x0009660000300800 */
[----:B------:R-:W-:-:S13]  /*5a40*/  ISETP.GE.OR P0, PT, R37, R35, P0 ;  /* 0x000000232500720c */ /* 0x000fda0000706670 */
[----:B----4-:R-:W-:Y:S05]  /*5a50*/  @P0 BRA `(.L_x_38) ;  /* 0x0000009000000947 */ /* 0x010fea0003800000 */
[----:B------:R4:W-:Y:S01]  /*5a60*/  STL.64 [R1+0xb0], R4 ;  /* 0x0000b00401007387 */ /* 0x0009e20000100a00 */
[----:B------:R-:W-:Y:S01]  /*5a70*/  ULDC.64 UR4, c[0x0][0x5d0] ;  /* 0x0001740000047ab9 */ /* 0x000fe20000000a00 */
[----:B------:R-:W0:Y:S02]  /*5a80*/  LDC.64 R26, c[0x0][0x5c8] ;  /* 0x00017200ff1a7b82 */ /* 0x000e240000000a00 */
[----:B----4-:R-:W4:Y:S04]  /*5a90*/  LDL.64 R4, [R1+0x90] ;  /* 0x0000900001047983 */ /* 0x010f280000100a00 */
[----:B------:R1:W-:Y:S04]  /*5aa0*/  STL [R1+0xa8], R3 ;  /* 0x0000a80301007387 */ /* 0x0003e80000100800 */
[----:B-1----:R-:W4:Y:S04]  /*5ab0*/  LDL.LU R3, [R1+0x84] ;  /* 0x0000840001037983 */ /* 0x002f280000300800 */
[----:B------:R1:W-:Y:S04]  /*5ac0*/  STL [R1+0xa4], R2 ;  /* 0x0000a40201007387 */ /* 0x0003e80000100800 */
[----:B-1----:R-:W2:Y:S04]  /*5ad0*/  LDL R2, [R1+0x8c] ;  /* 0x00008c0001027983 */ /* 0x002ea80000100800 */
[----:B-----5:R1:W-:Y:S04]  /*5ae0*/  STL [R1+0xa0], R0 ;  /* 0x0000a00001007387 */ /* 0x0203e80000100800 */
[----:B-1----:R-:W3:Y:S01]  /*5af0*/  LDL R0, [R1+0x74] ;  /* 0x0000740001007983 */ /* 0x002ee20000100800 */
[----:B--2---:R-:W-:-:S05]  /*5b00*/  IMAD.SHL.U32 R28, R2, 0x2, RZ ;  /* 0x00000002021c7824 */ /* 0x004fca00078e00ff */
[----:B------:R-:W-:Y:S02]  /*5b10*/  SHF.R.S32.HI R29, RZ, 0x1f, R28 ;  /* 0x0000001fff1d7819 */ /* 0x000fe4000001141c */
[----:B---3--:R-:W-:Y:S01]  /*5b20*/  SHF.R.S32.HI R38, RZ, 0x1f, R0 ;  /* 0x0000001fff267819 */ /* 0x008fe20000011400 */
[----:B------:R-:W-:-:S04]  /*5b30*/  IMAD.WIDE.U32 R24, R0, UR4, R28 ;  /* 0x0000000400187c25 */ /* 0x000fc8000f8e001c */
[----:B------:R-:W-:-:S04]  /*5b40*/  IMAD R30, R38, UR4, RZ ;  /* 0x00000004261e7c24 */ /* 0x000fc8000f8e02ff */
[----:B------:R-:W-:Y:S01]  /*5b50*/  IMAD R33, R0, UR5, R30 ;  /* 0x0000000500217c24 */ /* 0x000fe2000f8e021e */
[----:B------:R-:W-:Y:S01]  /*5b60*/  SHF.R.S32.HI R36, RZ, 0x1f, R37 ;  /* 0x0000001fff247819 */ /* 0x000fe20000011425 */
[----:B------:R-:W2:Y:S01]  /*5b70*/  LDL R0, [R1+0x98] ;  /* 0x0000980001007983 */ /* 0x000ea20000100800 */
[----:B----4-:R-:W-:Y:S01]  /*5b80*/  IMAD.WIDE R30, R3, 0x40, R4 ;  /* 0x00000040031e7825 */ /* 0x010fe200078e0204 */
[----:B------:R-:W-:Y:S01]  /*5b90*/  IADD3 R24, P0, R37, R24, RZ ;  /* 0x0000001825187210 */ /* 0x000fe20007f1e0ff */
[----:B------:R-:W-:Y:S01]  /*5ba0*/  ULDC.64 UR4, c[0x0][0x5c0] ;  /* 0x0001700000047ab9 */ /* 0x000fe20000000a00 */
[----:B------:R1:W5:Y:S01]  /*5bb0*/  LDL.LU.64 R4, [R1+0xb0] ;  /* 0x0000b00001047983 */ /* 0x0003620000300a00 */
[----:B0-----:R-:W-:Y:S01]  /*5bc0*/  IMAD R34, R31, R26, RZ ;  /* 0x0000001a1f227224 */ /* 0x001fe200078e02ff */
[----:B------:R-:W-:Y:S02]  /*5bd0*/  IADD3.X R25, R36, R25, R33, P0, !PT ;  /* 0x0000001924197210 */ /* 0x000fe400007fe421 */
[----:B------:R1:W5:Y:S01]  /*5be0*/  LDL.LU R3, [R1+0xa8] ;  /* 0x0000a80001037983 */ /* 0x0003620000300800 */
[----:B------:R-:W-:-:S02]  /*5bf0*/  IMAD R33, R30, R27, R34 ;  /* 0x0000001b1e217224 */ /* 0x000fc400078e0222 */
[----:B------:R-:W-:Y:S02]  /*5c00*/  IMAD R34, R2, -0x2, R35 ;  /* 0xfffffffe02227824 */ /* 0x000fe400078e0223 */
[----:B------:R1:W5:Y:S01]  /*5c10*/  LDL.LU R2, [R1+0xa4] ;  /* 0x0000a40001027983 */ /* 0x0003620000300800 */
[----:B------:R-:W-:-:S04]  /*5c20*/  IMAD.WIDE.U32 R24, R30, R26, R24 ;  /* 0x0000001a1e187225 */ /* 0x000fc800078e0018 */
[----:B------:R-:W-:Y:S01]  /*5c30*/  IMAD.IADD R33, R25, 0x1, R33 ;  /* 0x0000000119217824 */ /* 0x000fe200078e0221 */
[----:B------:R-:W-:Y:S02]  /*5c40*/  LEA R25, P0, R26, R24, 0x3 ;  /* 0x000000181a197211 */ /* 0x000fe400078018ff */
[----:B------:R-:W-:Y:S02]  /*5c50*/  IADD3 R24, P1, R24, UR4, RZ ;  /* 0x0000000418187c10 */ /* 0x000fe4000ff3e0ff */
[----:B------:R-:W-:Y:S02]  /*5c60*/  LEA.HI.X R27, R26, R33, R27, 0x3, P0 ;  /* 0x000000211a1b7211 */ /* 0x000fe400000f1c1b */
[----:B------:R-:W-:Y:S02]  /*5c70*/  FSETP.NEU.AND P0, PT, RZ, UR24, PT ;  /* 0x00000018ff007c0b */ /* 0x000fe4000bf0d000 */
[----:B------:R-:W-:Y:S01]  /*5c80*/  IADD3 R26, P2, R25, UR4, RZ ;  /* 0x00000004191a7c10 */ /* 0x000fe2000ff5e0ff */
[----:B--2---:R-:W-:-:S02]  /*5c90*/  IMAD.IADD R39, R0, 0x1, -R32 ;  /* 0x0000000100277824 */ /* 0x004fc400078e0a20 */
[----:B------:R1:W5:Y:S01]  /*5ca0*/  LDL.LU R0, [R1+0xa0] ;  /* 0x0000a00001007983 */ /* 0x0003620000300800 */
[----:B------:R-:W-:Y:S01]  /*5cb0*/  IADD3.X R25, R33, UR5, RZ, P1, !PT ;  /* 0x0000000521197c10 */ /* 0x000fe20008ffe4ff */
[----:B------:R-:W-:Y:S01]  /*5cc0*/  BSSY B0, `(.L_x_38) ;  /* 0x00008d9000007945 */ /* 0x000fe20003800000 */
[----:B------:R-:W-:Y:S01]  /*5cd0*/  IADD3.X R27, R27, UR5, RZ, P2, !PT ;  /* 0x000000051b1b7c10 */ /* 0x000fe200097fe4ff */
[----:B------:R-:W-:-:S04]  /*5ce0*/  IMAD.IADD R34, R34, 0x1, -R37 ;  /* 0x0000000122227824 */ /* 0x000fc800078e0a25 */
[----:B------:R-:W-:Y:S05]  /*5cf0*/  @!P0 BRA `(.L_x_39) ;  /* 0x0000006800dc8947 */ /* 0x000fea0003800000 */
[----:B-----5:R0:W-:Y:S01]  /*5d00*/  STL [R1+0xa0], R0 ;  /* 0x0000a00001007387 */ /* 0x0201e20000100800 */
[----:B------:R-:W-:Y:S01]  /*5d10*/  ULDC.64 UR4, c[0x0][0x5b8] ;  /* 0x00016e0000047ab9 */ /* 0x000fe20000000a00 */
[----:B------:R-:W-:Y:S02]  /*5d20*/  ULDC.64 UR8, c[0x0][0x5a8] ;  /* 0x00016a0000087ab9 */ /* 0x000fe40000000a00 */
[----:B0-----:R-:W2:Y:S01]  /*5d30*/  LDL.LU R0, [R1+0x74] ;  /* 0x0000740001007983 */ /* 0x001ea20000300800 */
[----:B------:R-:W-:Y:S01]  /*5d40*/  IMAD R32, R38, UR4, RZ ;  /* 0x0000000426207c24 */ /* 0x000fe2000f8e02ff */
[----:B------:R-:W-:Y:S01]  /*5d50*/  BSSY B1, `(.L_x_40) ;  /* 0x0000011000017945 */ /* 0x000fe20003800000 */
[----:B--2---:R-:W-:-:S04]  /*5d60*/  IMAD.WIDE.U32 R28, R0, UR4, R28 ;  /* 0x00000004001c7c25 */ /* 0x004fc8000f8e001c */
[----:B------:R-:W-:Y:S02]  /*5d70*/  IMAD R33, R0, UR5, R32 ;  /* 0x0000000500217c24 */ /* 0x000fe4000f8e0220 */
[----:B------:R0:W5:Y:S01]  /*5d80*/  LDL.LU R0, [R1+0xa0] ;  /* 0x0000a00001007983 */ /* 0x0001620000300800 */
[----:B------:R-:W-:Y:S01]  /*5d90*/  IADD3 R32, P0, R37, R28, RZ ;  /* 0x0000001c25207210 */ /* 0x000fe20007f1e0ff */
[----:B------:R-:W-:Y:S02]  /*5da0*/  ULDC.64 UR4, c[0x0][0x5b0] ;  /* 0x00016c0000047ab9 */ /* 0x000fe40000000a00 */
[----:B------:R-:W-:Y:S01]  /*5db0*/  IMAD R35, R31, UR4, RZ ;  /* 0x000000041f237c24 */ /* 0x000fe2000f8e02ff */
[----:B------:R-:W-:Y:S02]  /*5dc0*/  IADD3.X R33, R36, R29, R33, P0, !PT ;  /* 0x0000001d24217210 */ /* 0x000fe400007fe421 */
[----:B------:R-:W-:Y:S01]  /*5dd0*/  ISETP.GE.AND P0, PT, R39, 0x1, PT ;  /* 0x000000012700780c */ /* 0x000fe20003f06270 */
[----:B------:R-:W-:-:S02]  /*5de0*/  IMAD R35, R30, UR5, R35 ;  /* 0x000000051e237c24 */ /* 0x000fc4000f8e0223 */
[----:B------:R-:W-:Y:S01]  /*5df0*/  IMAD.WIDE.U32 R28, R30, UR4, R32 ;  /* 0x000000041e1c7c25 */ /* 0x000fe2000f8e0020 */
[----:B------:R-:W-:Y:S02]  /*5e00*/  ISETP.LT.OR P2, PT, R34, 0x1, !P0 ;  /* 0x000000012200780c */ /* 0x000fe40004741670 */
[----:B------:R-:W-:-:S04]  /*5e10*/  IADD3 R28, P1, R28, UR8, RZ ;  /* 0x000000081c1c7c10 */ /* 0x000fc8000ff3e0ff */
[--C-:B------:R-:W-:Y:S02]  /*5e20*/  IADD3.X R29, R29, UR9, R35.reuse, P1, !PT ;  /* 0x000000091d1d7c10 */ /* 0x100fe40008ffe423 */
[----:B------:R-:W-:-:S05]  /*5e30*/  PRMT R35, RZ, 0x7610, R35 ;  /* 0x00007610ff237816 */ /* 0x000fca0000000023 */
[----:B0-----:R-:W-:Y:S05]  /*5e40*/  @P2 BRA `(.L_x_41) ;  /* 0x0000000000042947 */ /* 0x001fea0003800000 */
[----:B------:R0:W5:Y:S02]  /*5e50*/  LDG.E.U8 R35, desc[UR18][R28.64] ;  /* 0x000000121c237981 */ /* 0x000164000c1e1100 */
.L_x_41:
[----:B------:R-:W-:Y:S05]  /*5e60*/  BSYNC B1 ;  /* 0x0000000000017941 */ /* 0x000fea0003800000 */
.L_x_40:
[----:B-----5:R-:W-:Y:S01]  /*5e70*/  LOP3.LUT R35, R35, 0xff, RZ, 0xc0, !PT ;  /* 0x000000ff23237812 */ /* 0x020fe200078ec0ff */
[----:B------:R-:W-:Y:S01]  /*5e80*/  BSSY B1, `(.L_x_42) ;  /* 0x000000b000017945 */ /* 0x000fe20003800000 */
[----:B------:R-:W-:Y:S02]  /*5e90*/  ISETP.LT.OR P3, PT, R34, 0x2, !P0 ;  /* 0x000000022200780c */ /* 0x000fe40004761670 */
[----:B------:R-:W-:-:S05]  /*5ea0*/  F2FP.F16.E5M2.UNPACK_B R35, R35 ;  /* 0x00000023ff23723e */ /* 0x000fca00020004ff */
[----:B------:R-:W-:-:S05]  /*5eb0*/  HADD2.F32 R35, -RZ, R35.H0_H0 ;  /* 0x20000023ff237230 */ /* 0x000fca0000004100 */
[----:B------:R-:W-:-:S04]  /*5ec0*/  FMUL R35, R35, UR24 ;  /* 0x0000001823237c20 */ /* 0x000fc80008400000 */
[----:B------:R-:W-:-:S05]  /*5ed0*/  FFMA R35, R228, UR25, R35 ;  /* 0x00000019e4237c23 */ /* 0x000fca0008000023 */
[----:B------:R-:W-:Y:S02]  /*5ee0*/  F2FP.SATFINITE.E5M2.F32.PACK_AB_MERGE_C R37, RZ, R35, RZ ;  /* 0x00000023ff25723e */ /* 0x000fe400048060ff */
[----:B------:R-:W-:-:S03]  /*5ef0*/  PRMT R35, RZ, 0x7610, R35 ;  /* 0x00007610ff237816 */ /* 0x000fc60000000023 */
[----:B------:R2:W-:Y:S01]  /*5f00*/  @!P2 STG.E.U8 desc[UR18][R24.64], R37 ;  /* 0x000000251800a986 */ /* 0x0005e2000c101112 */
[----:B------:R-:W-:Y:S05]  /*5f10*/  @P3 BRA `(.L_x_43) ;  /* 0x0000000000043947 */ /* 0x000fea0003800000 */
[----:B------:R3:W5:Y:S02]  /*5f20*/  LDG.E.U8 R35, desc[UR18][R28.64+0x1] ;  /* 0x000001121c237981 */ /* 0x000764000c1e1100 */
.L_x_43:
[----:B------:R-:W-:Y:S05]  /*5f30*/  BSYNC B1 ;  /* 0x0000000000017941 */ /* 0x000fea0003800000 */
.L_x_42:
[----:B-----5:R-:W-:Y:S01]  /*5f40*/  LOP3.LUT R35, R35, 0xff, RZ, 0xc0, !PT ;  /* 0x000000ff23237812 */ /* 0x020fe200078ec0ff */
[----:B------:R-:W-:Y:S01]  /*5f50*/  BSSY B1, `(.L_x_44) ;  /* 0x0000013000017945 */ /* 0x000fe20003800000 */
[----:B--2---:R-:W-:Y:S02]  /*5f60*/  IADD3 R37, P1, R30, 0x8, RZ ;  /* 0x000000081e257810 */ /* 0x004fe40007f3e0ff */
[----:B------:R-:W-:-:S03]  /*5f70*/  F2FP.F16.E5M2.UNPACK_B R35, R35 ;  /* 0x00000023ff23723e */ /* 0x000fc600020004ff */
[----:B------:R-:W-:Y:S01]  /*5f80*/  IMAD.X R31, RZ, RZ, R31, P1 ;  /* 0x000000ffff1f7224 */ /* 0x000fe200008e061f */
[----:B------:R-:W-:Y:S01]  /*5f90*/  ISETP.GE.AND P1, PT, R39, 0x9, PT ;  /* 0x000000092700780c */ /* 0x000fe20003f26270 */
[----:B------:R-:W-:Y:S02]  /*5fa0*/  HADD2.F32 R35, -RZ, R35.H0_H0 ;  /* 0x20000023ff237230 */ /* 0x000fe40000004100 */
[----:B------:R-:W-:Y:S01]  /*5fb0*/  IMAD R36, R31, UR4, RZ ;  /* 0x000000041f247c24 */ /* 0x000fe2000f8e02ff */
[----:B------:R-:W-:Y:S01]  /*5fc0*/  ISETP.LT.OR P4, PT, R34, 0x1, !P1 ;  /* 0x000000012200780c */ /* 0x000fe20004f81670 */
[----:B------:R-:W-:-:S04]  /*5fd0*/  IMAD.WIDE.U32 R32, R37, UR4, R32 ;  /* 0x0000000425207c25 */ /* 0x000fc8000f8e0020 */
[----:B------:R-:W-:Y:S01]  /*5fe0*/  FMUL R30, R35, UR24 ;  /* 0x00000018231e7c20 */ /* 0x000fe20008400000 */
[----:B------:R-:W-:-:S03]  /*5ff0*/  IMAD R37, R37, UR5, R36 ;  /* 0x0000000525257c24 */ /* 0x000fc6000f8e0224 */
[----:B------:R-:W-:Y:S01]  /*6000*/  FFMA R227, R227, UR25, R30 ;  /* 0x00000019e3e37c23 */ /* 0x000fe2000800001e */
[----:B------:R-:W-:Y:S02]  /*6010*/  IADD3 R30, P2, R32, UR8, RZ ;  /* 0x00000008201e7c10 */ /* 0x000fe4000ff5e0ff */
[----:B------:R-:W-:Y:S02]  /*6020*/  PRMT R32, RZ, 0x7610, R32 ;  /* 0x00007610ff207816 */ /* 0x000fe40000000020 */
[----:B------:R-:W-:Y:S02]  /*6030*/  F2FP.SATFINITE.E5M2.F32.PACK_AB_MERGE_C R227, RZ, R227, RZ ;  /* 0x000000e3ffe3723e */ /* 0x000fe400048060ff */
[----:B------:R-:W-:-:S03]  /*6040*/  IADD3.X R31, R33, UR9, R37, P2, !PT ;  /* 0x00000009211f7c10 */ /* 0x000fc600097fe425 */
[----:B------:R2:W-:Y:S01]  /*6050*/  @!P3 STG.E.U8 desc[UR18][R24.64+0x1], R227 ;  /* 0x000001e31800b986 */ /* 0x0005e2000c101112 */
[----:B------:R-:W-:Y:S05]  /*6060*/  @P4 BRA `(.L_x_45) ;  /* 0x0000000000044947 */ /* 0x000fea0003800000 */
[----:B------:R4:W5:Y:S02]  /*6070*/  LDG.E.U8 R32, desc[UR18][R30.64] ;  /* 0x000000121e207981 */ /* 0x000964000c1e1100 */
.L_x_45:
[----:B------:R-:W-:Y:S05]  /*6080*/  BSYNC B1 ;  /* 0x0000000000017941 */ /* 0x000fea0003800000 */
.L_x_44:
[----:B-----5:R-:W-:Y:S01]  /*6090*/  LOP3.LUT R32, R32, 0xff, RZ, 0xc0, !PT ;  /* 0x000000ff20207812 */ /* 0x020fe200078ec0ff */
[----:B------:R-:W-:Y:S01]  /*60a0*/  BSSY B1, `(.L_x_46) ;  /* 0x000000b000017945 */ /* 0x000fe20003800000 */
[----:B------:R-:W-:Y:S02]  /*60b0*/  ISETP.LT.OR P2, PT, R34, 0x2, !P1 ;  /* 0x000000022200780c */ /* 0x000fe40004f41670 */
[----:B------:R-:W-:-:S05]  /*60c0*/  F2FP.F16.E5M2.UNPACK_B R32, R32 ;  /* 0x00000020ff20723e */ /* 0x000fca00020004ff */
[----:B------:R-:W-:-:S05]  /*60d0*/  HADD2.F32 R32, -RZ, R32.H0_H0 ;  /* 0x20000020ff207230 */ /* 0x000fca0000004100 */
[----:B------:R-:W-:Y:S01]  /*60e0*/  FMUL R33, R32, UR24 ;  /* 0x0000001820217c20 */ /* 0x000fe20008400000 */
[----:B------:R-:W-:-:S03]  /*60f0*/  PRMT R32, RZ, 0x7610, R32 ;  /* 0x00007610ff207816 */ /* 0x000fc60000000020 */
[----:B------:R-:W-:-:S05]  /*6100*/  FFMA R33, R226, UR25, R33 ;  /* 0x00000019e2217c23 */ /* 0x000fca0008000021 */
[----:B------:R-:W-:-:S05]  /*6110*/  F2FP.SATFINITE.E5M2.F32.PACK_AB_MERGE_C R33, RZ, R33, RZ ;  /* 0x00000021ff21723e */ /* 0x000fca00048060ff */
[----:B------:R0:W-:Y:S01]  /*6120*/  @!P4 STG.E.U8 desc[UR18][R26.64], R33 ;  /* 0x000000211a00c986 */ /* 0x0001e2000c101112 */
[----:B------:R-:W-:Y:S05]  /*6130*/  @P2 BRA `(.L_x_47) ;  /* 0x0000000000042947 */ /* 0x000fea0003800000 */
[----:B------:R0:W5:Y:S02]  /*6140*/  LDG.E.U8 R32, desc[UR18][R30.64+0x1] ;  /* 0x000001121e207981 */ /* 0x000164000c1e1100 */
.L_x_47:
[----:B------:R-:W-:Y:S05]  /*6150*/  BSYNC B1 ;  /* 0x0000000000017941 */ /* 0x000fea0003800000 */
.L_x_46:
[----:B-----5:R-:W-:Y:S01]  /*6160*/  LOP3.LUT R32, R32, 0xff, RZ, 0xc0, !PT ;  /* 0x000000ff20207812 */ /* 0x020fe200078ec0ff */
[----:B------:R-:W-:Y:S01]  /*6170*/  BSSY B1, `(.L_x_48) ;  /* 0x000000b000017945 */ /* 0x000fe20003800000 */
[----:B------:R-:W-:Y:S02]  /*6180*/  ISETP.LT.OR P3, PT, R34, 0x9, !P0 ;  /* 0x000000092200780c */ /* 0x000fe40004761670 */
[----:B------:R-:W-:-:S05]  /*6190*/  F2FP.F16.E5M2.UNPACK_B R32, R32 ;  /* 0x00000020ff20723e */ /* 0x000fca00020004ff */
[----:B------:R-:W-:-:S05]  /*61a0*/  HADD2.F32 R32, -RZ, R32.H0_H0 ;  /* 0x20000020ff207230 */ /* 0x000fca0000004100 */
[----:B------:R-:W-:-:S04]  /*61b0*/  FMUL R32, R32, UR24 ;  /* 0x0000001820207c20 */ /* 0x000fc80008400000 */
[----:B------:R-:W-:-:S05]  /*61c0*/  FFMA R32, R225, UR25, R32 ;  /* 0x00000019e1207c23 */ /* 0x000fca0008000020 */
[----:B0-----:R-:W-:Y:S02]  /*61d0*/  F2FP.SATFINITE.E5M2.F32.PACK_AB_MERGE_C R33, RZ, R32, RZ ;  /* 0x00000020ff21723e */ /* 0x001fe400048060ff */
[----:B------:R-:W-:-:S03]  /*61e0*/  PRMT R32, RZ, 0x7610, R32 ;  /* 0x00007610ff207816 */ /* 0x000fc60000000020 */
[----:B------:R0:W-:Y:S01]  /*61f0*/  @!P2 STG.E.U8 desc[UR18][R26.64+0x1], R33 ;  /* 0x000001211a00a986 */ /* 0x0001e2000c101112 */
[----:B------:R-:W-:Y:S05]  /*6200*/  @P3 BRA `(.L_x_49) ;  /* 0x0000000000043947 */ /* 0x000fea0003800000 */
[----:B------:R0:W5:Y:S02]  /*6210*/  LDG.E.U8 R32, desc[UR18][R28.64+0x8] ;  /* 0x000008121c207981 */ /* 0x000164000c1e1100 */
.L_x_49:
[----:B------:R-:W-:Y:S05]  /*6220*/  BSYNC B1 ;  /* 0x0000000000017941 */ /* 0x000fea0003800000 */
.L_x_48:
[----:B-----5:R-:W-:Y:S01]  /*6230*/  LOP3.LUT R32, R32, 0xff, RZ, 0xc0, !PT ;  /* 0x000000ff20207812 */ /* 0x020fe200078ec0ff */
[----:B------:R-:W-:Y:S01]  /*6240*/  BSSY B1, `(.L_x_50) ;  /* 0x000000b000017945 */ /* 0x000fe20003800000 */
[----:B------:R-:W-:Y:S02]  /*6250*/  ISETP.LT.OR P2, PT, R34, 0xa, !P0 ;  /* 0x0000000a2200780c */ /* 0x000fe40004741670 */
[----:B------:R-:W-:-:S05]  /*6260*/  F2FP.F16.E5M2.UNPACK_B R32, R32 ;  /* 0x00000020ff20723e */ /* 0x000fca00020004ff */
[----:B------:R-:W-:-:S05]  /*6270*/  HADD2.F32 R32, -RZ, R32.H0_H0 ;  /* 0x20000020ff207230 */ /* 0x000fca0000004100 */
[----:B0-----:R-:W-:Y:S01]  /*6280*/  FMUL R33, R32, UR24 ;  /* 0x0000001820217c20 */ /* 0x001fe20008400000 */
[----:B------:R-:W-:-:S03]  /*6290*/  PRMT R32, RZ, 0x7610, R32 ;  /* 0x00007610ff207816 */ /* 0x000fc60000000020 */
[----:B------:R-:W-:-:S05]  /*62a0*/  FFMA R33, R224, UR25, R33 ;  /* 0x00000019e0217c23 */ /* 0x000fca0008000021 */
[----:B------:R-:W-:-:S05]  /*62b0*/  F2FP.SATFINITE.E5M2.F32.PACK_AB_MERGE_C R33, RZ, R33, RZ ;  /* 0x00000021ff21723e */ /* 0x000fca00048060ff */
[----:B------:R0:W-:Y:S01]  /*62c0*/  @!P3 STG.E.U8 desc[UR18][R24.64+0x8], R33 ;  /* 0x000008211800b986 */ /* 0x0001e2000c101112 */
[----:B------:R-:W-:Y:S05]  /*62d0*/  @P2 BRA `(.L_x_51) ;  /* 0x0000000000042947 */ /* 0x000fea0003800000 */
[----:B------:R0:W5:Y:S02]  /*62e0*/  LDG.E.U8 R32, desc[UR18][R28.64+0x9] ;  /* 0x000009121c207981 */ /* 0x000164000c1e1100 */
.L_x_51:
[----:B------:R-:W-:Y:S05]  /*62f0*/  BSYNC B1 ;  /* 0x0000000000017941 */ /* 0x000fea0003800000 */
.L_x_50:
        /* <DEDUP_REMOVED lines=12> */
.L_x_53:
[----:B------:R-:W-:Y:S05]  /*63c0*/  BSYNC B1 ;  /* 0x0000000000017941 */ /* 0x000fea0003800000 */
.L_x_52:
        /* <DEDUP_REMOVED lines=12> */
.L_x_55:
[----:B------:R-:W-:Y:S05]  /*6490*/  BSYNC B1 ;  /* 0x0000000000017941 */ /* 0x000fea0003800000 */
.L_x_54:
        /* <DEDUP_REMOVED lines=12> */
.L_x_57:
[----:B------:R-:W-:Y:S05]  /*6560*/  BSYNC B1 ;  /* 0x0000000000017941 */ /* 0x000fea0003800000 */
.L_x_56:
        /* <DEDUP_REMOVED lines=12> */
.L_x_59:
[----:B------:R-:W-:Y:S05]  /*6630*/  BSYNC B1 ;  /* 0x0000000000017941 */ /* 0x000fea0003800000 */
.L_x_58:
        /* <DEDUP_REMOVED lines=12> */
.L_x_61:
[----:B------:R-:W-:Y:S05]  /*6700*/  BSYNC B1 ;  /* 0x0000000000017941 */ /* 0x000fea0003800000 */
.L_x_60:
        /* <DEDUP_REMOVED lines=12> */
.L_x_63:
[----:B------:R-:W-:Y:S05]  /*67d0*/  BSYNC B1 ;  /* 0x0000000000017941 */ /* 0x000fea0003800000 */
.L_x_62:
        /* <DEDUP_REMOVED lines=12> */
.L_x_65:
[----:B------:R-:W-:Y:S05]  /*68a0*/  BSYNC B1 ;  /* 0x0000000000017941 */ /* 0x000fea0003800000 */
.L_x_64:
        /* <DEDUP_REMOVED lines=12> */
.L_x_67:
[----:B------:R-:W-:Y:S05]  /*6970*/  BSYNC B1 ;  /* 0x0000000000017941 */ /* 0x000fea0003800000 */
.L_x_66:
        /* <DEDUP_REMOVED lines=12> */
.L_x_69:
[----:B------:R-:W-:Y:S05]  /*6a40*/  BSYNC B1 ;  /* 0x0000000000017941 */ /* 0x000fea0003800000 */
.L_x_68:
        /* <DEDUP_REMOVED lines=12> */
.L_x_71:
[----:B------:R-:W-:Y:S05]  /*6b10*/  BSYNC B1 ;  /* 0x0000000000017941 */ /* 0x000fea0003800000 */
.L_x_70:
        /* <DEDUP_REMOVED lines=12> */
.L_x_73:
[----:B------:R-:W-:Y:S05]  /*6be0*/  BSYNC B1 ;  /* 0x0000000000017941 */ /* 0x000fea0003800000 */
.L_x_72:
        /* <DEDUP_REMOVED lines=12> */
.L_x_75:
[----:B------:R-:W-:Y:S05]  /*6cb0*/  BSYNC B1 ;  /* 0x0000000000017941 */ /* 0x000fea0003800000 */
.L_x_74:
        /* <DEDUP_REMOVED lines=12> */
.L_x_77:
[----:B------:R-:W-:Y:S05]  /*6d80*/  BSYNC B1 ;  /* 0x0000000000017941 */ /* 0x000fea0003800000 */
.L_x_76:
        /* <DEDUP_REMOVED lines=12> */
.L_x_79:
[----:B------:R-:W-:Y:S05]  /*6e50*/  BSYNC B1 ;  /* 0x0000000000017941 */ /* 0x000fea0003800000 */
.L_x_78:
        /* <DEDUP_REMOVED lines=12> */
.L_x_81:
[----:B------:R-:W-:Y:S05]  /*6f20*/  BSYNC B1 ;  /* 0x0000000000017941 */ /* 0x000fea0003800000 */
.L_x_80:
        /* <DEDUP_REMOVED lines=12> */
.L_x_83:
[----:B------:R-:W-:Y:S05]  /*6ff0*/  BSYNC B1 ;  /* 0x0000000000017941 */ /* 0x000fea0003800000 */
.L_x_82:
        /* <DEDUP_REMOVED lines=12> */
.L_x_85:
[----:B------:R-:W-:Y:S05]  /*70c0*/  BSYNC B1 ;  /* 0x0000000000017941 */ /* 0x000fea0003800000 */
.L_x_84:
        /* <DEDUP_REMOVED lines=12> */
.L_x_87:
[----:B------:R-:W-:Y:S05]  /*7190*/  BSYNC B1 ;  /* 0x0000000000017941 */ /* 0x000fea0003800000 */
.L_x_86:
        /* <DEDUP_REMOVED lines=12> */
.L_x_89:
[----:B------:R-:W-:Y:S05]  /*7260*/  BSYNC B1 ;  /* 0x0000000000017941 */ /* 0x000fea0003800000 */
.L_x_88:
        /* <DEDUP_REMOVED lines=12> */
.L_x_91:
[----:B------:R-:W-:Y:S05]  /*7330*/  BSYNC B1 ;  /* 0x0000000000017941 */ /* 0x000fea0003800000 */
.L_x_90:
        /* <DEDUP_REMOVED lines=12> */
.L_x_93:
[----:B------:R-:W-:Y:S05]  /*7400*/  BSYNC B1 ;  /* 0x0000000000017941 */ /* 0x000fea0003800000 */
.L_x_92:
        /* <DEDUP_REMOVED lines=12> */
.L_x_95:
[----:B------:R-:W-:Y:S05]  /*74d0*/  BSYNC B1 ;  /* 0x0000000000017941 */ /* 0x000fea0003800000 */
.L_x_94:
        /* <DEDUP_REMOVED lines=12> */
.L_x_97:
[----:B------:R-:W-:Y:S05]  /*75a0*/  BSYNC B1 ;  /* 0x0000000000017941 */ /* 0x000fea0003800000 */
.L_x_96:
        /* <DEDUP_REMOVED lines=12> */
.L_x_99:
[----:B------:R-:W-:Y:S05]  /*7670*/  BSYNC B1 ;  /* 0x0000000000017941 */ /* 0x000fea0003800000 */
.L_x_98:
        /* <DEDUP_REMOVED lines=12> */
.L_x_101:
[----:B------:R-:W-:Y:S05]  /*7740*/  BSYNC B1 ;  /* 0x0000000000017941 */ /* 0x000fea0003800000 */
.L_x_100:
        /* <DEDUP_REMOVED lines=12> */
.L_x_103:
[----:B------:R-:W-:Y:S05]  /*7810*/  BSYNC B1 ;  /* 0x0000000000017941 */ /* 0x000fea0003800000 */
.L_x_102:
        /* <DEDUP_REMOVED lines=12> */
.L_x_105:
[----:B------:R-:W-:Y:S05]  /*78e0*/  BSYNC B1 ;  /* 0x0000000000017941 */ /* 0x000fea0003800000 */
.L_x_104:
        /* <DEDUP_REMOVED lines=12> */
.L_x_107:
[----:B------:R-:W-:Y:S05]  /*79b0*/  BSYNC B1 ;  /* 0x0000000000017941 */ /* 0x000fea0003800000 */
.L_x_106:
        /* <DEDUP_REMOVED lines=12> */
.L_x_109:
[----:B------:R-:W-:Y:S05]  /*7a80*/  BSYNC B1 ;  /* 0x0000000000017941 */ /* 0x000fea0003800000 */
.L_x_108:
        /* <DEDUP_REMOVED lines=12> */
.L_x_111:
[----:B------:R-:W-:Y:S05]  /*7b50*/  BSYNC B1 ;  /* 0x0000000000017941 */ /* 0x000fea0003800000 */
.L_x_110:
        /* <DEDUP_REMOVED lines=12> */
.L_x_113:
[----:B------:R-:W-:Y:S05]  /*7c20*/  BSYNC B1 ;  /* 0x0000000000017941 */ /* 0x000fea0003800000 */
.L_x_112:
        /* <DEDUP_REMOVED lines=12> */
.L_x_115:
[----:B------:R-:W-:Y:S05]  /*7cf0*/  BSYNC B1 ;  /* 0x0000000000017941 */ /* 0x000fea0003800000 */
.L_x_114:
        /* <DEDUP_REMOVED lines=12> */
.L_x_117:
[----:B------:R-:W-:Y:S05]  /*7dc0*/  BSYNC B1 ;  /* 0x0000000000017941 */ /* 0x000fea0003800000 */
.L_x_116:
        /* <DEDUP_REMOVED lines=12> */
.L_x_119:
[----:B------:R-:W-:Y:S05]  /*7e90*/  BSYNC B1 ;  /* 0x0000000000017941 */ /* 0x000fea0003800000 */
.L_x_118:
        /* <DEDUP_REMOVED lines=12> */
.L_x_121:
[----:B------:R-:W-:Y:S05]  /*7f60*/  BSYNC B1 ;  /* 0x0000000000017941 */ /* 0x000fea0003800000 */
.L_x_120:
        /* <DEDUP_REMOVED lines=12> */
.L_x_123:
[----:B------:R-:W-:Y:S05]  /*8030*/  BSYNC B1 ;  /* 0x0000000000017941 */ /* 0x000fea0003800000 */
.L_x_122:
        /* <DEDUP_REMOVED lines=12> */
.L_x_125:
[----:B------:R-:W-:Y:S05]  /*8100*/  BSYNC B1 ;  /* 0x0000000000017941 */ /* 0x000fea0003800000 */
.L_x_124:
        /* <DEDUP_REMOVED lines=12> */
.L_x_127:
[----:B------:R-:W-:Y:S05]  /*81d0*/  BSYNC B1 ;  /* 0x0000000000017941 */ /* 0x000fea0003800000 */
.L_x_126:
        /* <DEDUP_REMOVED lines=12> */
.L_x_129:
[----:B------:R-:W-:Y:S05]  /*82a0*/  BSYNC B1 ;  /* 0x0000000000017941 */ /* 0x000fea0003800000 */
.L_x_128:
        /* <DEDUP_REMOVED lines=12> */
.L_x_131:
[----:B------:R-:W-:Y:S05]  /*8370*/  BSYNC B1 ;  /* 0x0000000000017941 */ /* 0x000fea0003800000 */
.L_x_130:
        /* <DEDUP_REMOVED lines=12> */
.L_x_133:
[----:B------:R-:W-:Y:S05]  /*8440*/  BSYNC B1 ;  /* 0x0000000000017941 */ /* 0x000fea0003800000 */
.L_x_132:
        /* <DEDUP_REMOVED lines=12> */
.L_x_135:
[----:B------:R-:W-:Y:S05]  /*8510*/  BSYNC B1 ;  /* 0x0000000000017941 */ /* 0x000fea0003800000 */
.L_x_134:
        /* <DEDUP_REMOVED lines=12> */
.L_x_137:
[----:B------:R-:W-:Y:S05]  /*85e0*/  BSYNC B1 ;  /* 0x0000000000017941 */ /* 0x000fea0003800000 */
.L_x_136:
        /* <DEDUP_REMOVED lines=12> */
.L_x_139:
[----:B------:R-:W-:Y:S05]  /*86b0*/  BSYNC B1 ;  /* 0x0000000000017941 */ /* 0x000fea0003800000 */
.L_x_138:
        /* <DEDUP_REMOVED lines=12> */
.L_x_141:
[----:B------:R-:W-:Y:S05]  /*8780*/  BSYNC B1 ;  /* 0x0000000000017941 */ /* 0x000fea0003800000 */
.L_x_140:
        /* <DEDUP_REMOVED lines=12> */
.L_x_143:
[----:B------:R-:W-:Y:S05]  /*8850*/  BSYNC B1 ;  /* 0x0000000000017941 */ /* 0x000fea0003800000 */
.L_x_142:
        /* <DEDUP_REMOVED lines=12> */
.L_x_145:
[----:B------:R-:W-:Y:S05]  /*8920*/  BSYNC B1 ;  /* 0x0000000000017941 */ /* 0x000fea0003800000 */
.L_x_144:
        /* <DEDUP_REMOVED lines=12> */
.L_x_147:
[----:B------:R-:W-:Y:S05]  /*89f0*/  BSYNC B1 ;  /* 0x0000000000017941 */ /* 0x000fea0003800000 */
.L_x_146:
        /* <DEDUP_REMOVED lines=12> */
.L_x_149:
[----:B------:R-:W-:Y:S05]  /*8ac0*/  BSYNC B1 ;  /* 0x0000000000017941 */ /* 0x000fea0003800000 */
.L_x_148:
        /* <DEDUP_REMOVED lines=12> */
.L_x_151:
[----:B------:R-:W-:Y:S05]  /*8b90*/  BSYNC B1 ;  /* 0x0000000000017941 */ /* 0x000fea0003800000 */
.L_x_150:
        /* <DEDUP_REMOVED lines=12> */
.L_x_153:
[----:B------:R-:W-:Y:S05]  /*8c60*/  BSYNC B1 ;  /* 0x0000000000017941 */ /* 0x000fea0003800000 */
.L_x_152:
        /* <DEDUP_REMOVED lines=12> */
.L_x_155:
[----:B------:R-:W-:Y:S05]  /*8d30*/  BSYNC B1 ;  /* 0x0000000000017941 */ /* 0x000fea0003800000 */
.L_x_154:
        /* <DEDUP_REMOVED lines=12> */
.L_x_157:
[----:B------:R-:W-:Y:S05]  /*8e00*/  BSYNC B1 ;  /* 0x0000000000017941 */ /* 0x000fea0003800000 */
.L_x_156:
        /* <DEDUP_REMOVED lines=12> */
.L_x_159:
[----:B------:R-:W-:Y:S05]  /*8ed0*/  BSYNC B1 ;  /* 0x0000000000017941 */ /* 0x000fea0003800000 */
.L_x_158:
        /* <DEDUP_REMOVED lines=12> */
.L_x_161:
[----:B------:R-:W-:Y:S05]  /*8fa0*/  BSYNC B1 ;  /* 0x0000000000017941 */ /* 0x000fea0003800000 */
.L_x_160:
        /* <DEDUP_REMOVED lines=12> */
.L_x_163:
[----:B------:R-:W-:Y:S05]  /*9070*/  BSYNC B1 ;  /* 0x0000000000017941 */ /* 0x000fea0003800000 */
.L_x_162:
        /* <DEDUP_REMOVED lines=12> */
.L_x_165:
[----:B------:R-:W-:Y:S05]  /*9140*/  BSYNC B1 ;  /* 0x0000000000017941 */ /* 0x000fea0003800000 */
.L_x_164:
        /* <DEDUP_REMOVED lines=12> */
.L_x_167:
[----:B------:R-:W-:Y:S05]  /*9210*/  BSYNC B1 ;  /* 0x0000000000017941 */ /* 0x000fea0003800000 */
.L_x_166:
        /* <DEDUP_REMOVED lines=12> */
.L_x_169:
[----:B------:R-:W-:Y:S05]  /*92e0*/  BSYNC B1 ;  /* 0x0000000000017941 */ /* 0x000fea0003800000 */
.L_x_168:
        /* <DEDUP_REMOVED lines=12> */
.L_x_171:
[----:B------:R-:W-:Y:S05]  /*93b0*/  BSYNC B1 ;  /* 0x0000000000017941 */ /* 0x000fea0003800000 */
.L_x_170:
        /* <DEDUP_REMOVED lines=12> */
.L_x_173:
[----:B------:R-:W-:Y:S05]  /*9480*/  BSYNC B1 ;  /* 0x0000000000017941 */ /* 0x000fea0003800000 */
.L_x_172:
        /* <DEDUP_REMOVED lines=12> */
.L_x_175:
[----:B------:R-:W-:Y:S05]  /*9550*/  BSYNC B1 ;  /* 0x0000000000017941 */ /* 0x000fea0003800000 */
.L_x_174:
        /* <DEDUP_REMOVED lines=12> */
.L_x_177:
[----:B------:R-:W-:Y:S05]  /*9620*/  BSYNC B1 ;  /* 0x0000000000017941 */ /* 0x000fea0003800000 */
.L_x_176:
        /* <DEDUP_REMOVED lines=12> */
.L_x_179:
[----:B------:R-:W-:Y:S05]  /*96f0*/  BSYNC B1 ;  /* 0x0000000000017941 */ /* 0x000fea0003800000 */
.L_x_178:
        /* <DEDUP_REMOVED lines=12> */
.L_x_181:
[----:B------:R-:W-:Y:S05]  /*97c0*/  BSYNC B1 ;  /* 0x0000000000017941 */ /* 0x000fea0003800000 */
.L_x_180:
        /* <DEDUP_REMOVED lines=12> */
.L_x_183:
[----:B------:R-:W-:Y:S05]  /*9890*/  BSYNC B1 ;  /* 0x0000000000017941 */ /* 0x000fea0003800000 */
.L_x_182:
        /* <DEDUP_REMOVED lines=12> */
.L_x_185:
[----:B------:R-:W-:Y:S05]  /*9960*/  BSYNC B1 ;  /* 0x0000000000017941 */ /* 0x000fea0003800000 */
.L_x_184:
        /* <DEDUP_REMOVED lines=12> */
.L_x_187:
[----:B------:R-:W-:Y:S05]  /*9a30*/  BSYNC B1 ;  /* 0x0000000000017941 */ /* 0x000fea0003800000 */
.L_x_186:
        /* <DEDUP_REMOVED lines=12> */
.L_x_189:
[----:B------:R-:W-:Y:S05]  /*9b00*/  BSYNC B1 ;  /* 0x0000000000017941 */ /* 0x000fea0003800000 */
.L_x_188:
        /* <DEDUP_REMOVED lines=12> */
.L_x_191:
[----:B------:R-:W-:Y:S05]  /*9bd0*/  BSYNC B1 ;  /* 0x0000000000017941 */ /* 0x000fea0003800000 */
.L_x_190:
        /* <DEDUP_REMOVED lines=12> */
.L_x_193:
[----:B------:R-:W-:Y:S05]  /*9ca0*/  BSYNC B1 ;  /* 0x0000000000017941 */ /* 0x000fea0003800000 */
.L_x_192:
        /* <DEDUP_REMOVED lines=12> */
.L_x_195:
[----:B------:R-:W-:Y:S05]  /*9d70*/  BSYNC B1 ;  /* 0x0000000000017941 */ /* 0x000fea0003800000 */
.L_x_194:
[----:B-----5:R-:W-:Y:S01]  /*9d80*/  LOP3.LUT R32, R32, 0xff, RZ, 0xc0, !PT ;  /* 0x000000ff20207812 */ /* 0x020fe200078ec0ff */
[----:B------:R-:W-:Y:S01]  /*9d90*/  BSSY B1, `(.L_x_196) ;  /* 0x000000b000017945 */ /* 0x000fe20003800000 */
[----:B------:R-:W-:Y:S02]  /*9da0*/  ISETP.LT.OR P3, PT, R34, 0x99, !P1 ;  /* 0x000000992200780c */ /* 0x000fe40004f61670 */
[----:B------:R-:W-:-:S05]  /*9db0*/  F2FP.F16.E5M2.UNPACK_B R32, R32 ;  /* 0x00000020ff20723e */ /* 0x000fca00020004ff */
[----:B------:R-:W-:-:S05]  /*9dc0*/  HADD2.F32 R32, -RZ, R32.H0_H0 ;  /* 0x20000020ff207230 */ /* 0x000fca0000004100 */
[----:B------:R-:W-:-:S04]  /*9dd0*/  FMUL R32, R32, UR24 ;  /* 0x0000001820207c20 */ /* 0x000fc80008400000 */
[----:B------:R-:W-:Y:S01]  /*9de0*/  FFMA R32, R23, UR25, R32 ;  /* 0x0000001917207c23 */ /* 0x000fe20008000020 */
[----:B------:R-:W-:-:S04]  /*9df0*/  PRMT R23, RZ, 0x7610, R23 ;  /* 0x00007610ff177816 */ /* 0x000fc80000000017 */
[----:B0-----:R-:W-:-:S05]  /*9e00*/  F2FP.SATFINITE.E5M2.F32.PACK_AB_MERGE_C R33, RZ, R32, RZ ;  /* 0x00000020ff21723e */ /* 0x001fca00048060ff */
[----:B------:R0:W-:Y:S01]  /*9e10*/  @!P2 STG.E.U8 desc[UR18][R24.64+0x99], R33 ;  /* 0x000099211800a986 */ /* 0x0001e2000c101112 */
[----:B------:R-:W-:Y:S05]  /*9e20*/  @P3 BRA `(.L_x_197) ;  /* 0x0000000000043947 */ /* 0x000fea0003800000 */
[----:B------:R0:W5:Y:S02]  /*9e30*/  LDG.E.U8 R23, desc[UR18][R30.64+0x98] ;  /* 0x000098121e177981 */ /* 0x000164000c1e1100 */
.L_x_197:
[----:B------:R-:W-:Y:S05]  /*9e40*/  BSYNC B1 ;  /* 0x0000000000017941 */ /* 0x000fea0003800000 */
.L_x_196:
        /* <DEDUP_REMOVED lines=8> */
[----:B------:R-:W-:-:S05]  /*9ed0*/  F2FP.SATFINITE.E5M2.F32.PACK_AB_MERGE_C R23, RZ, R23, RZ ;  /* 0x00000017ff17723e */ /* 0x000fca00048060ff */
[----:B------:R0:W-:Y:S01]  /*9ee0*/  @!P3 STG.E.U8 desc[UR18][R26.64+0x98], R23 ;  /* 0x000098171a00b986 */ /* 0x0001e2000c101112 */
[----:B------:R-:W-:Y:S05]  /*9ef0*/  @P2 BRA `(.L_x_199) ;  /* 0x0000000000042947 */ /* 0x000fea0003800000 */
[----:B------:R0:W5:Y:S02]  /*9f00*/  LDG.E.U8 R22, desc[UR18][R30.64+0x99] ;  /* 0x000099121e167981 */ /* 0x000164000c1e1100 */
.L_x_199:
[----:B------:R-:W-:Y:S05]  /*9f10*/  BSYNC B1 ;  /* 0x0000000000017941 */ /* 0x000fea0003800000 */
.L_x_198:
        /* <DEDUP_REMOVED lines=12> */
.L_x_201:
[----:B------:R-:W-:Y:S05]  /*9fe0*/  BSYNC B1 ;  /* 0x0000000000017941 */ /* 0x000fea0003800000 */
.L_x_200:
        /* <DEDUP_REMOVED lines=12> */
.L_x_203:
[----:B------:R-:W-:Y:S05]  /*a0b0*/  BSYNC B1 ;  /* 0x0000000000017941 */ /* 0x000fea0003800000 */
.L_x_202:
        /* <DEDUP_REMOVED lines=12> */
.L_x_205:
[----:B------:R-:W-:Y:S05]  /*a180*/  BSYNC B1 ;  /* 0x0000000000017941 */ /* 0x000fea0003800000 */
.L_x_204:
        /* <DEDUP_REMOVED lines=12> */
.L_x_207:
[----:B------:R-:W-:Y:S05]  /*a250*/  BSYNC B1 ;  /* 0x0000000000017941 */ /* 0x000fea0003800000 */
.L_x_206:
        /* <DEDUP_REMOVED lines=12> */
.L_x_209:
[----:B------:R-:W-:Y:S05]  /*a320*/  BSYNC B1 ;  /* 0x0000000000017941 */ /* 0x000fea0003800000 */
.L_x_208:
        /* <DEDUP_REMOVED lines=12> */
.L_x_211:
[----:B------:R-:W-:Y:S05]  /*a3f0*/  BSYNC B1 ;  /* 0x0000000000017941 */ /* 0x000fea0003800000 */
.L_x_210:
        /* <DEDUP_REMOVED lines=12> */
.L_x_213:
[----:B------:R-:W-:Y:S05]  /*a4c0*/  BSYNC B1 ;  /* 0x0000000000017941 */ /* 0x000fea0003800000 */
.L_x_212:
        /* <DEDUP_REMOVED lines=12> */
.L_x_215:
[----:B------:R-:W-:Y:S05]  /*a590*/  BSYNC B1 ;  /* 0x0000000000017941 */ /* 0x000fea0003800000 */
.L_x_214:
        /* <DEDUP_REMOVED lines=12> */
.L_x_217:
[----:B------:R-:W-:Y:S05]  /*a660*/  BSYNC B1 ;  /* 0x0000000000017941 */ /* 0x000fea0003800000 */
.L_x_216:
        /* <DEDUP_REMOVED lines=12> */
.L_x_219:
[----:B------:R-:W-:Y:S05]  /*a730*/  BSYNC B1 ;  /* 0x0000000000017941 */ /* 0x000fea0003800000 */
.L_x_218:
        /* <DEDUP_REMOVED lines=12> */
.L_x_221:
[----:B------:R-:W-:Y:S05]  /*a800*/  BSYNC B1 ;  /* 0x0000000000017941 */ /* 0x000fea0003800000 */
.L_x_220:
        /* <DEDUP_REMOVED lines=12> */
.L_x_223:
[----:B------:R-:W-:Y:S05]  /*a8d0*/  BSYNC B1 ;  /* 0x0000000000017941 */ /* 0x000fea0003800000 */
.L_x_222:
        /* <DEDUP_REMOVED lines=12> */
.L_x_225:
[----:B------:R-:W-:Y:S05]  /*a9a0*/  BSYNC B1 ;  /* 0x0000000000017941 */ /* 0x000fea0003800000 */
.L_x_224:
        /* <DEDUP_REMOVED lines=12> */
.L_x_227:
[----:B------:R-:W-:Y:S05]  /*aa70*/  BSYNC B1 ;  /* 0x0000000000017941 */ /* 0x000fea0003800000 */
.L_x_226:
        /* <DEDUP_REMOVED lines=12> */
.L_x_229:
[----:B------:R-:W-:Y:S05]  /*ab40*/  BSYNC B1 ;  /* 0x0000000000017941 */ /* 0x000fea0003800000 */
.L_x_228:
        /* <DEDUP_REMOVED lines=12> */
.L_x_231:
[----:B------:R-:W-:Y:S05]  /*ac10*/  BSYNC B1 ;  /* 0x0000000000017941 */ /* 0x000fea0003800000 */
.L_x_230:
        /* <DEDUP_REMOVED lines=12> */
.L_x_233:
[----:B------:R-:W-:Y:S05]  /*ace0*/  BSYNC B1 ;  /* 0x0000000000017941 */ /* 0x000fea0003800000 */
.L_x_232:
        /* <DEDUP_REMOVED lines=12> */
.L_x_235:
[----:B------:R-:W-:Y:S05]  /*adb0*/  BSYNC B1 ;  /* 0x0000000000017941 */ /* 0x000fea0003800000 */
.L_x_234:
        /* <DEDUP_REMOVED lines=12> */
.L_x_237:
[----:B------:R-:W-:Y:S05]  /*ae80*/  BSYNC B1 ;  /* 0x0000000000017941 */ /* 0x000fea0003800000 */
.L_x_236:
        /* <DEDUP_REMOVED lines=12> */
.L_x_239:
[----:B------:R-:W-:Y:S05]  /*af50*/  BSYNC B1 ;  /* 0x0000000000017941 */ /* 0x000fea0003800000 */
.L_x_238:
[----:B-----5:R-:W-:Y:S01]  /*af60*/  LOP3.LUT R2, R2, 0xff, RZ, 0xc0, !PT ;  /* 0x000000ff02027812 */ /* 0x020fe200078ec0ff */
[----:B------:R-:W-:Y:S01]  /*af70*/  BSSY B1, `(.L_x_240) ;  /* 0x000000b000017945 */ /* 0x000fe20003800000 */
[----:B------:R-:W-:Y:S02]  /*af80*/  ISETP.LT.OR P3, PT, R34, 0xc9, !P0 ;  /* 0x000000c92200780c */ /* 0x000fe40004761670 */
[----:B------:R-:W-:-:S05]  /*af90*/  F2FP.F16.E5M2.UNPACK_B R2, R2 ;  /* 0x00000002ff02723e */ /* 0x000fca00020004ff */
[----:B------:R-:W-:-:S05]  /*afa0*/  HADD2.F32 R2, -RZ, R2.H0_H0 ;  /* 0x20000002ff027230 */ /* 0x000fca0000004100 */
[----:B0-----:R-:W-:-:S04]  /*afb0*/  FMUL R3, R2, UR24 ;  /* 0x0000001802037c20 */ /* 0x001fc80008400000 */
[----:B------:R-:W-:Y:S01]  /*afc0*/  FFMA R3, R0, UR25, R3 ;  /* 0x0000001900037c23 */ /* 0x000fe20008000003 */
[----:B------:R-:W-:-:S04]  /*afd0*/  PRMT R0, RZ, 0x7610, R0 ;  /* 0x00007610ff007816 */ /* 0x000fc80000000000 */
[----:B------:R-:W-:-:S05]  /*afe0*/  F2FP.SATFINITE.E5M2.F32.PACK_AB_MERGE_C R3, RZ, R3, RZ ;  /* 0x00000003ff03723e */ /* 0x000fca00048060ff */
[----:B------:R0:W-:Y:S01]  /*aff0*/  @!P2 STG.E.U8 desc[UR18][R26.64+0xc1], R3 ;  /* 0x0000c1031a00a986 */ /* 0x0001e2000c101112 */
[----:B------:R-:W-:Y:S05]  /*b000*/  @P3 BRA `(.L_x_241) ;  /* 0x0000000000043947 */ /* 0x000fea0003800000 */
[----:B------:R0:W5:Y:S02]  /*b010*/  LDG.E.U8 R0, desc[UR18][R28.64+0xc8] ;  /* 0x0000c8121c007981 */ /* 0x000164000c1e1100 */
.L_x_241:
[----:B------:R-:W-:Y:S05]  /*b020*/  BSYNC B1 ;  /* 0x0000000000017941 */ /* 0x000fea0003800000 */
.L_x_240:
[----:B------:R-:W2:Y:S01]  /*b030*/  LDL.LU R2, [R1] ;  /* 0x0000000001027983 */ /* 0x000ea20000300800 */
[----:B-----5:R-:W-:Y:S01]  /*b040*/  LOP3.LUT R0, R0, 0xff, RZ, 0xc0, !PT ;  /* 0x000000ff00007812 */ /* 0x020fe200078ec0ff */
[----:B------:R-:W-:Y:S01]  /*b050*/  BSSY B1, `(.L_x_242) ;  /* 0x000000b000017945 */ /* 0x000fe20003800000 */
[----:B------:R-:W-:Y:S02]  /*b060*/  ISETP.LT.OR P2, PT, R34, 0xca, !P0 ;  /* 0x000000ca2200780c */ /* 0x000fe40004741670 */
[----:B------:R-:W-:-:S05]  /*b070*/  F2FP.F16.E5M2.UNPACK_B R0, R0 ;  /* 0x00000000ff00723e */ /* 0x000fca00020004ff */
[----:B------:R-:W-:-:S05]  /*b080*/  HADD2.F32 R0, -RZ, R0.H0_H0 ;  /* 0x20000000ff007230 */ /* 0x000fca0000004100 */
[----:B------:R-:W-:-:S04]  /*b090*/  FMUL R0, R0, UR24 ;  /* 0x0000001800007c20 */ /* 0x000fc80008400000 */
[----:B--2---:R-:W-:-:S05]  /*b0a0*/  FFMA R0, R2, UR25, R0 ;  /* 0x0000001902007c23 */ /* 0x004fca0008000000 */
[----:B0-----:R-:W-:Y:S02]  /*b0b0*/  F2FP.SATFINITE.E5M2.F32.PACK_AB_MERGE_C R3, RZ, R0, RZ ;  /* 0x00000000ff03723e */ /* 0x001fe400048060ff */
[----:B------:R-:W-:-:S03]  /*b0c0*/  PRMT R0, RZ, 0x7610, R0 ;  /* 0x00007610ff007816 */ /* 0x000fc60000000000 */
[----:B------:R0:W-:Y:S01]  /*b0d0*/  @!P3 STG.E.U8 desc[UR18][R24.64+0xc8], R3 ;  /* 0x0000c8031800b986 */ /* 0x0001e2000c101112 */
[----:B------:R-:W-:Y:S05]  /*b0e0*/  @P2 BRA `(.L_x_243) ;  /* 0x0000000000042947 */ /* 0x000fea0003800000 */
[----:B------:R2:W5:Y:S02]  /*b0f0*/  LDG.E.U8 R0, desc[UR18][R28.64+0xc9] ;  /* 0x0000c9121c007981 */ /* 0x000564000c1e1100 */
.L_x_243:
[----:B------:R-:W-:Y:S05]  /*b100*/  BSYNC B1 ;  /* 0x0000000000017941 */ /* 0x000fea0003800000 */
.L_x_242:
[----:B------:R-:W3:Y:S01]  /*b110*/  LDL.LU R2, [R1+0x4] ;  /* 0x0000040001027983 */ /* 0x000ee20000300800 */
[----:B-----5:R-:W-:Y:S01]  /*b120*/  LOP3.LUT R0, R0, 0xff, RZ, 0xc0, !PT ;  /* 0x000000ff00007812 */ /* 0x020fe200078ec0ff */
[----:B------:R-:W-:Y:S01]  /*b130*/  BSSY B1, `(.L_x_244) ;  /* 0x000000b000017945 */ /* 0x000fe20003800000 */
[----:B------:R-:W-:Y:S02]  /*b140*/  ISETP.LT.OR P3, PT, R34, 0xc9, !P1 ;  /* 0x000000c92200780c */ /* 0x000fe40004f61670 */
[----:B------:R-:W-:-:S05]  /*b150*/  F2FP.F16.E5M2.UNPACK_B R0, R0 ;  /* 0x00000000ff00723e */ /* 0x000fca00020004ff */
[----:B------:R-:W-:-:S05]  /*b160*/  HADD2.F32 R0, -RZ, R0.H0_H0 ;  /* 0x20000000ff007230 */ /* 0x000fca0000004100 */
[----:B------:R-:W-:-:S04]  /*b170*/  FMUL R0, R0, UR24 ;  /* 0x0000001800007c20 */ /* 0x000fc80008400000 */
[----:B---3--:R-:W-:-:S05]  /*b180*/  FFMA R0, R2, UR25, R0 ;  /* 0x0000001902007c23 */ /* 0x008fca0008000000 */
[----:B0-----:R-:W-:Y:S02]  /*b190*/  F2FP.SATFINITE.E5M2.F32.PACK_AB_MERGE_C R3, RZ, R0, RZ ;  /* 0x00000000ff03723e */ /* 0x001fe400048060ff */
[----:B------:R-:W-:-:S03]  /*b1a0*/  PRMT R0, RZ, 0x7610, R0 ;  /* 0x00007610ff007816 */ /* 0x000fc60000000000 */
[----:B------:R0:W-:Y:S01]  /*b1b0*/  @!P2 STG.E.U8 desc[UR18][R24.64+0xc9], R3 ;  /* 0x0000c9031800a986 */ /* 0x0001e2000c101112 */
[----:B------:R-:W-:Y:S05]  /*b1c0*/  @P3 BRA `(.L_x_245) ;  /* 0x0000000000043947 */ /* 0x000fea0003800000 */
[----:B------:R3:W5:Y:S02]  /*b1d0*/  LDG.E.U8 R0, desc[UR18][R30.64+0xc8] ;  /* 0x0000c8121e007981 */ /* 0x000764000c1e1100 */
.L_x_245:
[----:B------:R-:W-:Y:S05]  /*b1e0*/  BSYNC B1 ;  /* 0x0000000000017941 */ /* 0x000fea0003800000 */
.L_x_244:
[----:B------:R-:W2:Y:S01]  /*b1f0*/  LDL.LU R2, [R1+0x8] ;  /* 0x0000080001027983 */ /* 0x000ea20000300800 */
        /* <DEDUP_REMOVED lines=12> */
.L_x_247:
[----:B------:R-:W-:Y:S05]  /*b2c0*/  BSYNC B1 ;  /* 0x0000000000017941 */ /* 0x000fea0003800000 */
.L_x_246:
        /* <DEDUP_REMOVED lines=13> */
.L_x_249:
[----:B------:R-:W-:Y:S05]  /*b3a0*/  BSYNC B1 ;  /* 0x0000000000017941 */ /* 0x000fea0003800000 */
.L_x_248:
        /* <DEDUP_REMOVED lines=13> */
.L_x_251:
[----:B------:R-:W-:Y:S05]  /*b480*/  BSYNC B1 ;  /* 0x0000000000017941 */ /* 0x000fea0003800000 */
.L_x_250:
        /* <DEDUP_REMOVED lines=13> */
.L_x_253:
[----:B------:R-:W-:Y:S05]  /*b560*/  BSYNC B1 ;  /* 0x0000000000017941 */ /* 0x000fea0003800000 */
.L_x_252:
        /* <DEDUP_REMOVED lines=13> */
.L_x_255:
[----:B------:R-:W-:Y:S05]  /*b640*/  BSYNC B1 ;  /* 0x0000000000017941 */ /* 0x000fea0003800000 */
.L_x_254:
        /* <DEDUP_REMOVED lines=13> */
.L_x_257:
[----:B------:R-:W-:Y:S05]  /*b720*/  BSYNC B1 ;  /* 0x0000000000017941 */ /* 0x000fea0003800000 */
.L_x_256:
        /* <DEDUP_REMOVED lines=13> */
.L_x_259:
[----:B------:R-:W-:Y:S05]  /*b800*/  BSYNC B1 ;  /* 0x0000000000017941 */ /* 0x000fea0003800000 */
.L_x_258:
        /* <DEDUP_REMOVED lines=13> */
.L_x_261:
[----:B------:R-:W-:Y:S05]  /*b8e0*/  BSYNC B1 ;  /* 0x0000000000017941 */ /* 0x000fea0003800000 */
.L_x_260:
        /* <DEDUP_REMOVED lines=13> */
.L_x_263:
[----:B------:R-:W-:Y:S05]  /*b9c0*/  BSYNC B1 ;  /* 0x0000000000017941 */ /* 0x000fea0003800000 */
.L_x_262:
        /* <DEDUP_REMOVED lines=13> */
.L_x_265:
[----:B------:R-:W-:Y:S05]  /*baa0*/  BSYNC B1 ;  /* 0x0000000000017941 */ /* 0x000fea0003800000 */
.L_x_264:
        /* <DEDUP_REMOVED lines=13> */
.L_x_267:
[----:B------:R-:W-:Y:S05]  /*bb80*/  BSYNC B1 ;  /* 0x0000000000017941 */ /* 0x000fea0003800000 */
.L_x_266:
        /* <DEDUP_REMOVED lines=13> */
.L_x_269:
[----:B------:R-:W-:Y:S05]  /*bc60*/  BSYNC B1 ;  /* 0x0000000000017941 */ /* 0x000fea0003800000 */
.L_x_268:
        /* <DEDUP_REMOVED lines=13> */
.L_x_271:
[----:B------:R-:W-:Y:S05]  /*bd40*/  BSYNC B1 ;  /* 0x0000000000017941 */ /* 0x000fea0003800000 */
.L_x_270:
        /* <DEDUP_REMOVED lines=13> */
.L_x_273:
[----:B------:R-:W-:Y:S05]  /*be20*/  BSYNC B1 ;  /* 0x0000000000017941 */ /* 0x000fea0003800000 */
.L_x_272:
        /* <DEDUP_REMOVED lines=13> */
.L_x_275:
[----:B------:R-:W-:Y:S05]  /*bf00*/  BSYNC B1 ;  /* 0x0000000000017941 */ /* 0x000fea0003800000 */
.L_x_274:
        /* <DEDUP_REMOVED lines=13> */
.L_x_277:
[----:B------:R-:W-:Y:S05]  /*bfe0*/  BSYNC B1 ;  /* 0x0000000000017941 */ /* 0x000fea0003800000 */
.L_x_276:
        /* <DEDUP_REMOVED lines=13> */
.L_x_279:
[----:B------:R-:W-:Y:S05]  /*c0c0*/  BSYNC B1 ;  /* 0x0000000000017941 */ /* 0x000fea0003800000 */
.L_x_278:
        /* <DEDUP_REMOVED lines=13> */
.L_x_281:
[----:B------:R-:W-:Y:S05]  /*c1a0*/  BSYNC B1 ;  /* 0x0000000000017941 */ /* 0x000fea0003800000 */
.L_x_280:
        /* <DEDUP_REMOVED lines=13> */
.L_x_283:
[----:B------:R-:W-:Y:S05]  /*c280*/  BSYNC B1 ;  /* 0x0000000000017941 */ /* 0x000fea0003800000 */
.L_x_282:
        /* <DEDUP_REMOVED lines=13> */
.L_x_285:
[----:B------:R-:W-:Y:S05]  /*c360*/  BSYNC B1 ;  /* 0x0000000000017941 */ /* 0x000fea0003800000 */
.L_x_284:
        /* <DEDUP_REMOVED lines=13> */
.L_x_287:
[----:B------:R-:W-:Y:S05]  /*c440*/  BSYNC B1 ;  /* 0x0000000000017941 */ /* 0x000fea0003800000 */
.L_x_286:
        /* <DEDUP_REMOVED lines=13> */
.L_x_289:
[----:B------:R-:W-:Y:S05]  /*c520*/  BSYNC B1 ;  /* 0x0000000000017941 */ /* 0x000fea0003800000 */
.L_x_288:
        /* <DEDUP_REMOVED lines=13> */
.L_x_291:
[----:B------:R-:W-:Y:S05]  /*c600*/  BSYNC B1 ;  /* 0x0000000000017941 */ /* 0x000fea0003800000 */
.L_x_290:
        /* <DEDUP_REMOVED lines=13> */
.L_x_293:
[----:B------:R-:W-:Y:S05]  /*c6e0*/  BSYNC B1 ;  /* 0x0000000000017941 */ /* 0x000fea0003800000 */
.L_x_292:
        /* <DEDUP_REMOVED lines=13> */
.L_x_295:
[----:B------:R-:W-:Y:S05]  /*c7c0*/  BSYNC B1 ;  /* 0x0000000000017941 */ /* 0x000fea0003800000 */
.L_x_294:
[----:B------:R-:W-:Y:S05]  /*c7d0*/  @P1 BRA `(.L_x_296) ;  /* 0x00000020009c1947 */ /* 0x000fea0003800000 */
[----:B------:R-:W2:Y:S01]  /*c7e0*/  LDL.LU R2, [R1+0x6c] ;  /* 0x00006c0001027983 */ /* 0x000ea20000300800 */
[----:B-----5:R-:W-:-:S04]  /*c7f0*/  LOP3.LUT R0, R0, 0xff, RZ, 0xc0, !PT ;  /* 0x000000ff00007812 */ /* 0x020fc800078ec0ff */
[----:B------:R-:W-:-:S05]  /*c800*/  F2FP.F16.E5M2.UNPACK_B R0, R0 ;  /* 0x00000000ff00723e */ /* 0x000fca00020004ff */
[----:B------:R-:W-:-:S05]  /*c810*/  HADD2.F32 R0, -RZ, R0.H0_H0 ;  /* 0x20000000ff007230 */ /* 0x000fca0000004100 */
[----:B------:R-:W-:-:S04]  /*c820*/  FMUL R0, R0, UR24 ;  /* 0x0000001800007c20 */ /* 0x000fc80008400000 */
[----:B--2---:R-:W-:-:S05]  /*c830*/  FFMA R0, R2, UR25, R0 ;  /* 0x0000001902007c23 */ /* 0x004fca0008000000 */
[----:B0-----:R-:W-:-:S05]  /*c840*/  F2FP.SATFINITE.E5M2.F32.PACK_AB_MERGE_C R3, RZ, R0, RZ ;  /* 0x00000000ff03723e */ /* 0x001fca00048060ff */
[----:B------:R0:W-:Y:S01]  /*c850*/  STG.E.U8 desc[UR18][R26.64+0xf9], R3 ;  /* 0x0000f9031a007986 */ /* 0x0001e2000c101112 */
[----:B------:R-:W-:Y:S05]  /*c860*/  BRA `(.L_x_296) ;  /* 0x0000002000787947 */ /* 0x000fea0003800000 */
.L_x_39:
[C---:B------:R-:W-:Y:S01]  /*c870*/  ISETP.GE.AND P1, PT, R39.reuse, 0x1, PT ;  /* 0x000000012700780c */ /* 0x040fe20003f26270 */
[----:B------:R-:W-:Y:S01]  /*c880*/  FMUL R228, R228, UR25 ;  /* 0x00000019e4e47c20 */ /* 0x000fe20008400000 */
[----:B------:R-:W-:Y:S01]  /*c890*/  ISETP.GE.AND P0, PT, R39, 0x9, PT ;  /* 0x000000092700780c */ /* 0x000fe20003f06270 */
[----:B------:R-:W-:Y:S01]  /*c8a0*/  FMUL R227, R227, UR25 ;  /* 0x00000019e3e37c20 */ /* 0x000fe20008400000 */
[C---:B------:R-:W-:Y:S02]  /*c8b0*/  ISETP.LT.OR P2, PT, R34.reuse, 0x1, !P1 ;  /* 0x000000012200780c */ /* 0x040fe40004f41670 */
[C---:B------:R-:W-:Y:S02]  /*c8c0*/  ISETP.LT.OR P3, PT, R34.reuse, 0x2, !P1 ;  /* 0x000000022200780c */ /* 0x040fe40004f61670 */
[----:B------:R-:W-:Y:S01]  /*c8d0*/  ISETP.LT.OR P4, PT, R34, 0x2, !P0 ;  /* 0x000000022200780c */ /* 0x000fe20004781670 */
[----:B------:R-:W-:Y:S01]  /*c8e0*/  FMUL R225, R225, UR25 ;  /* 0x00000019e1e17c20 */ /* 0x000fe20008400000 */
[----:B------:R-:W-:Y:S01]  /*c8f0*/  F2FP.SATFINITE.E5M2.F32.PACK_AB_MERGE_C R29, RZ, R228, RZ ;  /* 0x000000e4ff1d723e */ /* 0x000fe200048060ff */
[----:B------:R-:W-:Y:S01]  /*c900*/  FMUL R226, R226, UR25 ;  /* 0x00000019e2e27c20 */ /* 0x000fe20008400000 */
[----:B------:R-:W-:Y:S01]  /*c910*/  F2FP.SATFINITE.E5M2.F32.PACK_AB_MERGE_C R227, RZ, R227, RZ ;  /* 0x000000e3ffe3723e */ /* 0x000fe200048060ff */
[----:B------:R-:W-:Y:S01]  /*c920*/  FMUL R224, R224, UR25 ;  /* 0x00000019e0e07c20 */ /* 0x000fe20008400000 */
[----:B------:R-:W-:-:S03]  /*c930*/  F2FP.SATFINITE.E5M2.F32.PACK_AB_MERGE_C R225, RZ, R225, RZ ;  /* 0x000000e1ffe1723e */ /* 0x000fc600048060ff */
[----:B------:R0:W-:Y:S01]  /*c940*/  @!P2 STG.E.U8 desc[UR18][R24.64], R29 ;  /* 0x0000001d1800a986 */ /* 0x0001e2000c101112 */
[----:B------:R-:W-:-:S03]  /*c950*/  F2FP.SATFINITE.E5M2.F32.PACK_AB_MERGE_C R31, RZ, R224, RZ ;  /* 0x000000e0ff1f723e */ /* 0x000fc600048060ff */
[----:B------:R2:W-:Y:S04]  /*c960*/  @!P3 STG.E.U8 desc[UR18][R24.64+0x1], R227 ;  /* 0x000001e31800b986 */ /* 0x0005e8000c101112 */
[----:B------:R3:W-:Y:S01]  /*c970*/  @!P4 STG.E.U8 desc[UR18][R26.64+0x1], R225 ;  /* 0x000001e11a00c986 */ /* 0x0007e2000c101112 */
[----:B0-----:R-:W-:-:S03]  /*c980*/  F2FP.SATFINITE.E5M2.F32.PACK_AB_MERGE_C R29, RZ, R226, RZ ;  /* 0x000000e2ff1d723e */ /* 0x001fc600048060ff */
[----:B--2---:R-:W2:Y:S01]  /*c990*/  LDL.LU R227, [R1+0xc] ;  /* 0x00000c0001e37983 */ /* 0x004ea20000300800 */
[C---:B------:R-:W-:Y:S01]  /*c9a0*/  ISETP.LT.OR P3, PT, R34.reuse, 0x1, !P0 ;  /* 0x000000012200780c */ /* 0x040fe20004761670 */
[----:B------:R-:W-:Y:S01]  /*c9b0*/  FMUL R223, R223, UR25 ;  /* 0x00000019dfdf7c20 */ /* 0x000fe20008400000 */
[C---:B------:R-:W-:Y:S01]  /*c9c0*/  ISETP.LT.OR P5, PT, R34.reuse, 0x9, !P1 ;  /* 0x000000092200780c */ /* 0x040fe20004fa1670 */
[----:B------:R-:W4:Y:S01]  /*c9d0*/  LDL.LU R226, [R1+0x8] ;  /* 0x0000080001e27983 */ /* 0x000f220000300800 */
[C---:B------:R-:W-:Y:S02]  /*c9e0*/  ISETP.LT.OR P6, PT, R34.reuse, 0xa, !P1 ;  /* 0x0000000a2200780c */ /* 0x040fe40004fc1670 */
[----:B------:R-:W-:Y:S01]  /*c9f0*/  ISETP.LT.OR P2, PT, R34, 0x9, !P0 ;  /* 0x000000092200780c */ /* 0x000fe20004741670 */
[----:B------:R-:W2:Y:S04]  /*ca00*/  LDL.LU R224, [R1+0x4] ;  /* 0x0000040001e07983 */ /* 0x000ea80000300800 */
[----:B---3--:R-:W3:Y:S01]  /*ca10*/  LDL.LU R225, [R1] ;  /* 0x0000000001e17983 */ /* 0x008ee20000300800 */
[----:B------:R-:W-:Y:S01]  /*ca20*/  FMUL R222, R222, UR25 ;  /* 0x00000019dede7c20 */ /* 0x000fe20008400000 */
[----:B------:R-:W-:-:S04]  /*ca30*/  F2FP.SATFINITE.E5M2.F32.PACK_AB_MERGE_C R223, RZ, R223, RZ ;  /* 0x000000dfffdf723e */ /* 0x000fc800048060ff */
[----:B------:R-:W-:Y:S01]  /*ca40*/  F2FP.SATFINITE.E5M2.F32.PACK_AB_MERGE_C R33, RZ, R222, RZ ;  /* 0x000000deff21723e */ /* 0x000fe200048060ff */
[----:B------:R0:W-:Y:S01]  /*ca50*/  @!P3 STG.E.U8 desc[UR18][R26.64], R29 ;  /* 0x0000001d1a00b986 */ /* 0x0001e2000c101112 */
[----:B------:R-:W-:-:S03]  /*ca60*/  ISETP.LT.OR P3, PT, R34, 0xa, !P0 ;  /* 0x0000000a2200780c */ /* 0x000fc60004761670 */
[----:B------:R1:W-:Y:S01]  /*ca70*/  @!P5 STG.E.U8 desc[UR18][R24.64+0x8], R31 ;  /* 0x0000081f1800d986 */ /* 0x0003e2000c101112 */
[----:B------:R-:W-:-:S03]  /*ca80*/  ISETP.LT.OR P4, PT, R34, 0x12, !P1 ;  /* 0x000000122200780c */ /* 0x000fc60004f81670 */
[----:B------:R-:W-:Y:S01]  /*ca90*/  @!P6 STG.E.U8 desc[UR18][R24.64+0x9], R223 ;  /* 0x000009df1800e986 */ /* 0x000fe2000c101112 */
[----:B------:R-:W-:-:S03]  /*caa0*/  ISETP.LT.OR P5, PT, R34, 0x11, !P0 ;  /* 0x000000112200780c */ /* 0x000fc600047a1670 */
[----:B------:R-:W-:Y:S01]  /*cab0*/  @!P2 STG.E.U8 desc[UR18][R26.64+0x8], R33 ;  /* 0x000008211a00a986 */ /* 0x000fe2000c101112 */
[C---:B------:R-:W-:Y:S01]  /*cac0*/  ISETP.LT.OR P2, PT, R34.reuse, 0x11, !P1 ;  /* 0x000000112200780c */ /* 0x040fe20004f41670 */
[----:B------:R-:W-:Y:S01]  /*cad0*/  FMUL R221, R221, UR25 ;  /* 0x00000019dddd7c20 */ /* 0x000fe20008400000 */
[----:B------:R-:W-:Y:S01]  /*cae0*/  ISETP.LT.OR P6, PT, R34, 0x12, !P0 ;  /* 0x000000122200780c */ /* 0x000fe200047c1670 */
[----:B------:R-:W-:Y:S01]  /*caf0*/  FMUL R220, R220, UR25 ;  /* 0x00000019dcdc7c20 */ /* 0x000fe20008400000 */
[----:B------:R-:W-:Y:S01]  /*cb00*/  FMUL R219, R219, UR25 ;  /* 0x00000019dbdb7c20 */ /* 0x000fe20008400000 */
[----:B------:R-:W-:Y:S01]  /*cb10*/  FMUL R218, R218, UR25 ;  /* 0x00000019dada7c20 */ /* 0x000fe20008400000 */
[----:B------:R-:W-:Y:S01]  /*cb20*/  FMUL R217, R217, UR25 ;  /* 0x00000019d9d97c20 */ /* 0x000fe20008400000 */
[----:B------:R-:W-:Y:S01]  /*cb30*/  F2FP.SATFINITE.E5M2.F32.PACK_AB_MERGE_C R221, RZ, R221, RZ ;  /* 0x000000ddffdd723e */ /* 0x000fe200048060ff */
[----:B------:R-:W-:Y:S01]  /*cb40*/  FMUL R216, R216, UR25 ;  /* 0x00000019d8d87c20 */ /* 0x000fe20008400000 */
[----:B0-----:R-:W-:Y:S01]  /*cb50*/  F2FP.SATFINITE.E5M2.F32.PACK_AB_MERGE_C R29, RZ, R220, RZ ;  /* 0x000000dcff1d723e */ /* 0x001fe200048060ff */
[----:B------:R-:W-:Y:S01]  /*cb60*/  FMUL R215, R215, UR25 ;  /* 0x00000019d7d77c20 */ /* 0x000fe20008400000 */
[----:B------:R-:W-:Y:S01]  /*cb70*/  F2FP.SATFINITE.E5M2.F32.PACK_AB_MERGE_C R219, RZ, R219, RZ ;  /* 0x000000dbffdb723e */ /* 0x000fe200048060ff */
[----:B------:R-:W-:Y:S01]  /*cb80*/  FMUL R214, R214, UR25 ;  /* 0x00000019d6d67c20 */ /* 0x000fe20008400000 */
[----:B-1----:R-:W-:Y:S01]  /*cb90*/  F2FP.SATFINITE.E5M2.F32.PACK_AB_MERGE_C R31, RZ, R218, RZ ;  /* 0x000000daff1f723e */ /* 0x002fe200048060ff */
[----:B------:R-:W-:Y:S01]  /*cba0*/  FMUL R213, R213, UR25 ;  /* 0x00000019d5d57c20 */ /* 0x000fe20008400000 */
[----:B------:R-:W-:Y:S01]  /*cbb0*/  F2FP.SATFINITE.E5M2.F32.PACK_AB_MERGE_C R217, RZ, R217, RZ ;  /* 0x000000d9ffd9723e */ /* 0x000fe200048060ff */
[----:B------:R-:W-:Y:S01]  /*cbc0*/  @!P3 STG.E.U8 desc[UR18][R26.64+0x9], R221 ;  /* 0x000009dd1a00b986 */ /* 0x000fe2000c101112 */
[----:B------:R-:W-:-:S03]  /*cbd0*/  ISETP.LT.OR P3, PT, R34, 0x19, !P1 ;  /* 0x000000192200780c */ /* 0x000fc60004f61670 */
[----:B------:R0:W-:Y:S01]  /*cbe0*/  @!P2 STG.E.U8 desc[UR18][R24.64+0x10], R29 ;  /* 0x0000101d1800a986 */ /* 0x0001e2000c101112 */
[----:B------:R-:W-:-:S03]  /*cbf0*/  ISETP.LT.OR P2, PT, R34, 0x21, !P1 ;  /* 0x000000212200780c */ /* 0x000fc60004f41670 */
[----:B------:R-:W-:Y:S01]  /*cc00*/  @!P4 STG.E.U8 desc[UR18][R24.64+0x11], R219 ;  /* 0x000011db1800c986 */ /* 0x000fe2000c101112 */
[----:B------:R-:W-:-:S03]  /*cc10*/  ISETP.LT.OR P4, PT, R34, 0x1a, !P1 ;  /* 0x0000001a2200780c */ /* 0x000fc60004f81670 */
[----:B------:R1:W-:Y:S01]  /*cc20*/  @!P5 STG.E.U8 desc[UR18][R26.64+0x10], R31 ;  /* 0x0000101f1a00d986 */ /* 0x0003e2000c101112 */
[----:B------:R-:W-:-:S03]  /*cc30*/  ISETP.LT.OR P5, PT, R34, 0x19, !P0 ;  /* 0x000000192200780c */ /* 0x000fc600047a1670 */
[----:B------:R-:W-:Y:S01]  /*cc40*/  @!P6 STG.E.U8 desc[UR18][R26.64+0x11], R217 ;  /* 0x000011d91a00e986 */ /* 0x000fe2000c101112 */
[----:B------:R-:W-:Y:S01]  /*cc50*/  ISETP.LT.OR P6, PT, R34, 0x1a, !P0 ;  /* 0x0000001a2200780c */ /* 0x000fe200047c1670 */
[----:B------:R-:W-:Y:S01]  /*cc60*/  FMUL R212, R212, UR25 ;  /* 0x00000019d4d47c20 */ /* 0x000fe20008400000 */
[----:B0-----:R-:W-:Y:S01]  /*cc70*/  F2FP.SATFINITE.E5M2.F32.PACK_AB_MERGE_C R29, RZ, R216, RZ ;  /* 0x000000d8ff1d723e */ /* 0x001fe200048060ff */
[----:B------:R-:W-:Y:S01]  /*cc80*/  FMUL R211, R211, UR25 ;  /* 0x00000019d3d37c20 */ /* 0x000fe20008400000 */
[----:B------:R-:W-:Y:S01]  /*cc90*/  F2FP.SATFINITE.E5M2.F32.PACK_AB_MERGE_C R215, RZ, R215, RZ ;  /* 0x000000d7ffd7723e */ /* 0x000fe200048060ff */
[----:B------:R-:W-:Y:S01]  /*cca0*/  FMUL R210, R210, UR25 ;  /* 0x00000019d2d27c20 */ /* 0x000fe20008400000 */
[----:B------:R-:W-:Y:S01]  /*ccb0*/  F2FP.SATFINITE.E5M2.F32.PACK_AB_MERGE_C R213, RZ, R213, RZ ;  /* 0x000000d5ffd5723e */ /* 0x000fe200048060ff */
[----:B------:R-:W-:Y:S01]  /*ccc0*/  FMUL R209, R209, UR25 ;  /* 0x00000019d1d17c20 */ /* 0x000fe20008400000 */
[----:B-1----:R-:W-:Y:S01]  /*ccd0*/  F2FP.SATFINITE.E5M2.F32.PACK_AB_MERGE_C R31, RZ, R214, RZ ;  /* 0x000000d6ff1f723e */ /* 0x002fe200048060ff */
[----:B------:R-:W-:Y:S01]  /*cce0*/  FMUL R208, R208, UR25 ;  /* 0x00000019d0d07c20 */ /* 0x000fe20008400000 */
[----:B------:R-:W-:Y:S01]  /*ccf0*/  F2FP.SATFINITE.E5M2.F32.PACK_AB_MERGE_C R33, RZ, R212, RZ ;  /* 0x000000d4ff21723e */ /* 0x000fe200048060ff */
[----:B------:R0:W-:Y:S01]  /*cd00*/  @!P3 STG.E.U8 desc[UR18][R24.64+0x18], R29 ;  /* 0x0000181d1800b986 */ /* 0x0001e2000c101112 */
[----:B------:R-:W-:-:S03]  /*cd10*/  ISETP.LT.OR P3, PT, R34, 0x22, !P1 ;  /* 0x000000222200780c */ /* 0x000fc60004f61670 */
[----:B------:R-:W-:Y:S01]  /*cd20*/  @!P4 STG.E.U8 desc[UR18][R24.64+0x19], R215 ;  /* 0x000019d71800c986 */ /* 0x000fe2000c101112 */
[----:B------:R-:W-:-:S03]  /*cd30*/  ISETP.LT.OR P4, PT, R34, 0x22, !P0 ;  /* 0x000000222200780c */ /* 0x000fc60004781670 */
[----:B------:R1:W-:Y:S01]  /*cd40*/  @!P5 STG.E.U8 desc[UR18][R26.64+0x18], R31 ;  /* 0x0000181f1a00d986 */ /* 0x0003e2000c101112 */
[----:B------:R-:W-:-:S03]  /*cd50*/  ISETP.LT.OR P5, PT, R34, 0x29, !P1 ;  /* 0x000000292200780c */ /* 0x000fc60004fa1670 */
[----:B------:R-:W-:Y:S01]  /*cd60*/  @!P6 STG.E.U8 desc[UR18][R26.64+0x19], R213 ;  /* 0x000019d51a00e986 */ /* 0x000fe2000c101112 */
[----:B------:R-:W-:-:S03]  /*cd70*/  ISETP.LT.OR P6, PT, R34, 0x2a, !P1 ;  /* 0x0000002a2200780c */ /* 0x000fc60004fc1670 */
[----:B------:R-:W-:Y:S01]  /*cd80*/  @!P2 STG.E.U8 desc[UR18][R24.64+0x20], R33 ;  /* 0x000020211800a986 */ /* 0x000fe2000c101112 */
[----:B------:R-:W-:Y:S01]  /*cd90*/  ISETP.LT.OR P2, PT, R34, 0x21, !P0 ;  /* 0x000000212200780c */ /* 0x000fe20004741670 */
        /* <DEDUP_REMOVED lines=252> */
[----:B------:R-:W-:Y:S01]  /*dd60*/  @!P2 STG.E.U8 desc[UR18][R26.64+0x98], R29 ;  /* 0x0000981d1a00a986 */ /* 0x000fe2000c101112 */
[----:B------:R-:W-:-:S03]  /*dd70*/  ISETP.LT.OR P2, PT, R34, 0xa9, !P0 ;  /* 0x000000a92200780c */ /* 0x000fc60004741670 */
[----:B------:R0:W-:Y:S01]  /*dd80*/  @!P4 STG.E.U8 desc[UR18][R26.64+0x99], R21 ;  /* 0x000099151a00c986 */ /* 0x0001e2000c101112 */
[----:B------:R-:W-:-:S03]  /*dd90*/  ISETP.LT.OR P4, PT, R34, 0xa2, !P0 ;  /* 0x000000a22200780c */ /* 0x000fc60004781670 */
[----:B------:R-:W-:Y:S01]  /*dda0*/  @!P5 STG.E.U8 desc[UR18][R24.64+0xa0], R31 ;  /* 0x0000a01f1800d986 */ /* 0x000fe2000c101112 */
[----:B------:R-:W-:-:S03]  /*ddb0*/  ISETP.LT.OR P5, PT, R34, 0xa9, !P1 ;  /* 0x000000a92200780c */ /* 0x000fc60004fa1670 */
[----:B------:R1:W-:Y:S01]  /*ddc0*/  @!P6 STG.E.U8 desc[UR18][R24.64+0xa1], R19 ;  /* 0x0000a1131800e986 */ /* 0x0003e2000c101112 */
        /* <DEDUP_REMOVED lines=8> */
[----:B------:R-:W-:Y:S01]  /*de50*/  F2FP.SATFINITE.E5M2.F32.PACK_AB_MERGE_C R23, RZ, R14, RZ ;  /* 0x0000000eff17723e */ /* 0x000fe200048060ff */
[----:B------:R-:W-:Y:S01]  /*de60*/  FMUL R9, R9, UR25 ;  /* 0x0000001909097c20 */ /* 0x000fe20008400000 */
[----:B------:R-:W-:Y:S01]  /*de70*/  FMUL R10, R10, UR25 ;  /* 0x000000190a0a7c20 */ /* 0x000fe20008400000 */
[----:B-1----:R-:W-:Y:S01]  /*de80*/  F2FP.SATFINITE.E5M2.F32.PACK_AB_MERGE_C R19, RZ, R16, RZ ;  /* 0x00000010ff13723e */ /* 0x002fe200048060ff */
[----:B------:R-:W-:Y:S01]  /*de90*/  @!P3 STG.E.U8 desc[UR18][R26.64+0xa0], R21 ;  /* 0x0000a0151a00b986 */ /* 0x000fe2000c101112 */
[----:B------:R-:W-:-:S03]  /*dea0*/  ISETP.LT.OR P3, PT, R34, 0xaa, !P0 ;  /* 0x000000aa2200780c */ /* 0x000fc60004761670 */
[----:B------:R-:W-:Y:S01]  /*deb0*/  @!P4 STG.E.U8 desc[UR18][R26.64+0xa1], R17 ;  /* 0x0000a1111a00c986 */ /* 0x000fe2000c101112 */
[----:B------:R-:W-:-:S03]  /*dec0*/  ISETP.LT.OR P4, PT, R34, 0xb2, !P1 ;  /* 0x000000b22200780c */ /* 0x000fc60004f81670 */
[----:B------:R-:W-:Y:S04]  /*ded0*/  @!P5 STG.E.U8 desc[UR18][R24.64+0xa8], R19 ;  /* 0x0000a8131800d986 */ /* 0x000fe8000c101112 */
[----:B------:R0:W-:Y:S01]  /*dee0*/  @!P6 STG.E.U8 desc[UR18][R24.64+0xa9], R15 ;  /* 0x0000a90f1800e986 */ /* 0x0001e2000c101112 */
[----:B------:R-:W-:-:S03]  /*def0*/  ISETP.LT.OR P6, PT, R34, 0xb2, !P0 ;  /* 0x000000b22200780c */ /* 0x000fc600047c1670 */
[----:B------:R-:W-:Y:S01]  /*df00*/  @!P2 STG.E.U8 desc[UR18][R26.64+0xa8], R23 ;  /* 0x0000a8171a00a986 */ /* 0x000fe2000c101112 */
[C---:B------:R-:W-:Y:S02]  /*df10*/  ISETP.LT.OR P2, PT, R34.reuse, 0xb1, !P1 ;  /* 0x000000b12200780c */ /* 0x040fe40004f41670 */
[----:B------:R-:W-:Y:S01]  /*df20*/  ISETP.LT.OR P5, PT, R34, 0xb1, !P0 ;  /* 0x000000b12200780c */ /* 0x000fe200047a1670 */
[----:B------:R-:W-:Y:S01]  /*df30*/  FMUL R8, R8, UR25 ;  /* 0x0000001908087c20 */ /* 0x000fe20008400000 */
[----:B------:R-:W-:Y:S01]  /*df40*/  F2FP.SATFINITE.E5M2.F32.PACK_AB_MERGE_C R13, RZ, R13, RZ ;  /* 0x0000000dff0d723e */ /* 0x000fe200048060ff */
[----:B------:R-:W-:Y:S01]  /*df50*/  FMUL R7, R7, UR25 ;  /* 0x0000001907077c20 */ /* 0x000fe20008400000 */
[----:B------:R-:W-:Y:S01]  /*df60*/  F2FP.SATFINITE.E5M2.F32.PACK_AB_MERGE_C R11, RZ, R11, RZ ;  /* 0x0000000bff0b723e */ /* 0x000fe200048060ff */
[----:B-----5:R-:W-:Y:S01]  /*df70*/  FMUL R5, R5, UR25 ;  /* 0x0000001905057c20 */ /* 0x020fe20008400000 */
[----:B0-----:R-:W-:Y:S01]  /*df80*/  F2FP.SATFINITE.E5M2.F32.PACK_AB_MERGE_C R15, RZ, R12, RZ ;  /* 0x0000000cff0f723e */ /* 0x001fe200048060ff */
[----:B------:R-:W4:Y:S01]  /*df90*/  LDL.LU R222, [R1+0x18] ;  /* 0x0000180001de7983 */ /* 0x000f220000300800 */
[----:B------:R-:W-:-:S03]  /*dfa0*/  F2FP.SATFINITE.E5M2.F32.PACK_AB_MERGE_C R9, RZ, R9, RZ ;  /* 0x00000009ff09723e */ /* 0x000fc600048060ff */
[----:B------:R-:W-:Y:S01]  /*dfb0*/  @!P3 STG.E.U8 desc[UR18][R26.64+0xa9], R13 ;  /* 0x0000a90d1a00b986 */ /* 0x000fe2000c101112 */
[----:B------:R-:W-:Y:S02]  /*dfc0*/  F2FP.SATFINITE.E5M2.F32.PACK_AB_MERGE_C R17, RZ, R10, RZ ;  /* 0x0000000aff11723e */ /* 0x000fe400048060ff */
[C---:B------:R-:W-:Y:S01]  /*dfd0*/  ISETP.LT.OR P3, PT, R34.reuse, 0xb9, !P1 ;  /* 0x000000b92200780c */ /* 0x040fe20004f61670 */
[----:B------:R-:W-:Y:S04]  /*dfe0*/  @!P2 STG.E.U8 desc[UR18][R24.64+0xb0], R15 ;  /* 0x0000b00f1800a986 */ /* 0x000fe8000c101112 */
[----:B------:R0:W-:Y:S01]  /*dff0*/  @!P4 STG.E.U8 desc[UR18][R24.64+0xb1], R11 ;  /* 0x0000b10b1800c986 */ /* 0x0001e2000c101112 */
[----:B------:R-:W-:-:S03]  /*e000*/  ISETP.LT.OR P4, PT, R34, 0xba, !P1 ;  /* 0x000000ba2200780c */ /* 0x000fc60004f81670 */
[----:B------:R1:W-:Y:S01]  /*e010*/  @!P6 STG.E.U8 desc[UR18][R26.64+0xb1], R9 ;  /* 0x0000b1091a00e986 */ /* 0x0003e2000c101112 */
[----:B------:R-:W-:-:S03]  /*e020*/  ISETP.LT.OR P6, PT, R34, 0xba, !P0 ;  /* 0x000000ba2200780c */ /* 0x000fc600047c1670 */
[----:B------:R-:W-:Y:S01]  /*e030*/  @!P5 STG.E.U8 desc[UR18][R26.64+0xb0], R17 ;  /* 0x0000b0111a00d986 */ /* 0x000fe2000c101112 */
[----:B------:R-:W-:Y:S01]  /*e040*/  ISETP.LT.OR P5, PT, R34, 0xb9, !P0 ;  /* 0x000000b92200780c */ /* 0x000fe200047a1670 */
[----:B------:R-:W-:Y:S01]  /*e050*/  FMUL R6, R6, UR25 ;  /* 0x0000001906067c20 */ /* 0x000fe20008400000 */
[----:B------:R-:W-:Y:S01]  /*e060*/  F2FP.SATFINITE.E5M2.F32.PACK_AB_MERGE_C R7, RZ, R7, RZ ;  /* 0x00000007ff07723e */ /* 0x000fe200048060ff */
[----:B------:R-:W4:Y:S01]  /*e070*/  LDL.LU R223, [R1+0x14] ;  /* 0x0000140001df7983 */ /* 0x000f220000300800 */
[----:B0-----:R-:W-:Y:S01]  /*e080*/  F2FP.SATFINITE.E5M2.F32.PACK_AB_MERGE_C R11, RZ, R8, RZ ;  /* 0x00000008ff0b723e */ /* 0x001fe200048060ff */
[----:B------:R-:W-:Y:S01]  /*e090*/  FMUL R4, R4, UR25 ;  /* 0x0000001904047c20 */ /* 0x000fe20008400000 */
[----:B------:R-:W-:Y:S01]  /*e0a0*/  F2FP.SATFINITE.E5M2.F32.PACK_AB_MERGE_C R5, RZ, R5, RZ ;  /* 0x00000005ff05723e */ /* 0x000fe200048060ff */
[----:B------:R-:W4:Y:S01]  /*e0b0*/  LDL.LU R220, [R1+0x10] ;  /* 0x0000100001dc7983 */ /* 0x000f220000300800 */
[----:B------:R-:W-:Y:S01]  /*e0c0*/  FMUL R3, R3, UR25 ;  /* 0x0000001903037c20 */ /* 0x000fe20008400000 */
[----:B-1----:R-:W-:-:S02]  /*e0d0*/  F2FP.SATFINITE.E5M2.F32.PACK_AB_MERGE_C R9, RZ, R6, RZ ;  /* 0x00000006ff09723e */ /* 0x002fc400048060ff */
[----:B------:R-:W-:Y:S01]  /*e0e0*/  @!P3 STG.E.U8 desc[UR18][R24.64+0xb8], R11 ;  /* 0x0000b80b1800b986 */ /* 0x000fe2000c101112 */
[----:B------:R-:W-:Y:S01]  /*e0f0*/  F2FP.SATFINITE.E5M2.F32.PACK_AB_MERGE_C R13, RZ, R4, RZ ;  /* 0x00000004ff0d723e */ /* 0x000fe200048060ff */
[----:B------:R-:W-:Y:S02]  /*e100*/  FMUL R0, R0, UR25 ;  /* 0x0000001900007c20 */ /* 0x000fe40008400000 */
[----:B------:R-:W-:Y:S01]  /*e110*/  @!P4 STG.E.U8 desc[UR18][R24.64+0xb9], R7 ;  /* 0x0000b9071800c986 */ /* 0x000fe2000c101112 */
[----:B---3--:R-:W-:Y:S01]  /*e120*/  FMUL R4, R225, UR25 ;  /* 0x00000019e1047c20 */ /* 0x008fe20008400000 */
[----:B------:R-:W-:Y:S02]  /*e130*/  FMUL R2, R2, UR25 ;  /* 0x0000001902027c20 */ /* 0x000fe40008400000 */
[----:B------:R0:W-:Y:S04]  /*e140*/  @!P6 STG.E.U8 desc[UR18][R26.64+0xb9], R5 ;  /* 0x0000b9051a00e986 */ /* 0x0001e8000c101112 */
[----:B------:R-:W3:Y:S04]  /*e150*/  LDL.LU R225, [R1+0x1c] ;  /* 0x00001c0001e17983 */ /* 0x000ee80000300800 */
[----:B------:R1:W-:Y:S01]  /*e160*/  @!P5 STG.E.U8 desc[UR18][R26.64+0xb8], R9 ;  /* 0x0000b8091a00d986 */ /* 0x0003e2000c101112 */
[----:B0-----:R-:W-:Y:S01]  /*e170*/  F2FP.SATFINITE.E5M2.F32.PACK_AB_MERGE_C R5, RZ, R3, RZ ;  /* 0x00000003ff05723e */ /* 0x001fe200048060ff */
[----:B--2---:R-:W-:-:S02]  /*e180*/  FMUL R3, R224, UR25 ;  /* 0x00000019e0037c20 */ /* 0x004fc40008400000 */
[----:B------:R-:W2:Y:S01]  /*e190*/  LDL.LU R224, [R1+0x20] ;  /* 0x0000200001e07983 */ /* 0x000ea20000300800 */
[----:B------:R-:W-:Y:S01]  /*e1a0*/  F2FP.SATFINITE.E5M2.F32.PACK_AB_MERGE_C R7, RZ, R2, RZ ;  /* 0x00000002ff07723e */ /* 0x000fe200048060ff */
[----:B------:R-:W-:Y:S02]  /*e1b0*/  FMUL R2, R227, UR25 ;  /* 0x00000019e3027c20 */ /* 0x000fe40008400000 */
[----:B------:R-:W2:Y:S01]  /*e1c0*/  LDL.LU R218, [R1+0x24] ;  /* 0x0000240001da7983 */ /* 0x000ea20000300800 */
[----:B-1----:R-:W-:Y:S01]  /*e1d0*/  F2FP.SATFINITE.E5M2.F32.PACK_AB_MERGE_C R9, RZ, R0, RZ ;  /* 0x00000000ff09723e */ /* 0x002fe200048060ff */
[----:B----4-:R-:W-:Y:S02]  /*e1e0*/  FMUL R0, R226, UR25 ;  /* 0x00000019e2007c20 */ /* 0x010fe40008400000 */
[----:B------:R-:W4:Y:S04]  /*e1f0*/  LDL.LU R226, [R1+0x28] ;  /* 0x0000280001e27983 */ /* 0x000f280000300800 */
[----:B------:R-:W4:Y:S01]  /*e200*/  LDL.LU R227, [R1+0x2c] ;  /* 0x00002c0001e37983 */ /* 0x000f220000300800 */
[----:B------:R-:W-:-:S02]  /*e210*/  ISETP.LT.OR P2, PT, R34, 0xc1, !P1 ;  /* 0x000000c12200780c */ /* 0x000fc40004f41670 */
[C---:B------:R-:W-:Y:S02]  /*e220*/  ISETP.LT.OR P3, PT, R34.reuse, 0xc2, !P1 ;  /* 0x000000c22200780c */ /* 0x040fe40004f61670 */
[C---:B------:R-:W-:Y:S02]  /*e230*/  ISETP.LT.OR P4, PT, R34.reuse, 0xc2, !P0 ;  /* 0x000000c22200780c */ /* 0x040fe40004781670 */
[----:B------:R-:W-:-:S07]  /*e240*/  ISETP.LT.OR P6, PT, R34, 0xca, !P1 ;  /* 0x000000ca2200780c */ /* 0x000fce0004fc1670 */
[----:B------:R0:W-:Y:S01]  /*e250*/  @!P2 STG.E.U8 desc[UR18][R24.64+0xc0], R13 ;  /* 0x0000c00d1800a986 */ /* 0x0001e2000c101112 */
[C---:B------:R-:W-:Y:S02]  /*e260*/  ISETP.LT.OR P2, PT, R34.reuse, 0xc1, !P0 ;  /* 0x000000c12200780c */ /* 0x040fe40004741670 */
[C---:B------:R-:W-:Y:S01]  /*e270*/  ISETP.LT.OR P5, PT, R34.reuse, 0xc9, !P1 ;  /* 0x000000c92200780c */ /* 0x040fe20004fa1670 */
[----:B------:R1:W-:Y:S01]  /*e280*/  @!P3 STG.E.U8 desc[UR18][R24.64+0xc1], R5 ;  /* 0x0000c1051800b986 */ /* 0x0003e2000c101112 */
[----:B------:R-:W-:-:S03]  /*e290*/  ISETP.LT.OR P3, PT, R34, 0xc9, !P0 ;  /* 0x000000c92200780c */ /* 0x000fc60004761670 */
[----:B------:R-:W-:Y:S01]  /*e2a0*/  @!P4 STG.E.U8 desc[UR18][R26.64+0xc1], R9 ;  /* 0x0000c1091a00c986 */ /* 0x000fe2000c101112 */
[----:B------:R-:W-:Y:S02]  /*e2b0*/  ISETP.LT.OR P4, PT, R34, 0xca, !P0 ;  /* 0x000000ca2200780c */ /* 0x000fe40004781670 */
[----:B0-----:R-:W-:Y:S02]  /*e2c0*/  F2FP.SATFINITE.E5M2.F32.PACK_AB_MERGE_C R13, RZ, R3, RZ ;  /* 0x00000003ff0d723e */ /* 0x001fe400048060ff */
[----:B-1----:R-:W-:Y:S01]  /*e2d0*/  F2FP.SATFINITE.E5M2.F32.PACK_AB_MERGE_C R5, RZ, R0, RZ ;  /* 0x00000000ff05723e */ /* 0x002fe200048060ff */
[----:B------:R0:W-:Y:S01]  /*e2e0*/  @!P2 STG.E.U8 desc[UR18][R26.64+0xc0], R7 ;  /* 0x0000c0071a00a986 */ /* 0x0001e2000c101112 */
[----:B------:R-:W-:-:S03]  /*e2f0*/  F2FP.SATFINITE.E5M2.F32.PACK_AB_MERGE_C R11, RZ, R4, RZ ;  /* 0x00000004ff0b723e */ /* 0x000fc600048060ff */
[----:B------:R1:W-:Y:S04]  /*e300*/  @!P6 STG.E.U8 desc[UR18][R24.64+0xc9], R13 ;  /* 0x0000c90d1800e986 */ /* 0x0003e8000c101112 */
[----:B------:R-:W-:Y:S01]  /*e310*/  @!P5 STG.E.U8 desc[UR18][R24.64+0xc8], R11 ;  /* 0x0000c80b1800d986 */ /* 0x000fe2000c101112 */
[----:B0-----:R-:W-:-:S03]  /*e320*/  F2FP.SATFINITE.E5M2.F32.PACK_AB_MERGE_C R7, RZ, R2, RZ ;  /* 0x00000002ff07723e */ /* 0x001fc600048060ff */
[----:B------:R0:W-:Y:S04]  /*e330*/  @!P3 STG.E.U8 desc[UR18][R26.64+0xc8], R5 ;  /* 0x0000c8051a00b986 */ /* 0x0001e8000c101112 */
[----:B------:R2:W-:Y:S01]  /*e340*/  @!P4 STG.E.U8 desc[UR18][R26.64+0xc9], R7 ;  /* 0x0000c9071a00c986 */ /* 0x0005e2000c101112 */
[----:B------:R-:W-:-:S05]  /*e350*/  FMUL R0, R222, UR25 ;  /* 0x00000019de007c20 */ /* 0x000fca0008400000 */
[----:B-1----:R-:W-:Y:S01]  /*e360*/  F2FP.SATFINITE.E5M2.F32.PACK_AB_MERGE_C R13, RZ, R0, RZ ;  /* 0x00000000ff0d723e */ /* 0x002fe200048060ff */
[----:B------:R-:W-:Y:S01]  /*e370*/  FMUL R4, R223, UR25 ;  /* 0x00000019df047c20 */ /* 0x000fe20008400000 */
[----:B------:R-:W-:Y:S02]  /*e380*/  FMUL R3, R220, UR25 ;  /* 0x00000019dc037c20 */ /* 0x000fe40008400000 */
[----:B------:R-:W4:Y:S04]  /*e390*/  LDL.LU R220, [R1+0x30] ;  /* 0x0000300001dc7983 */ /* 0x000f280000300800 */
[----:B------:R-:W4:Y:S04]  /*e3a0*/  LDL.LU R223, [R1+0x34] ;  /* 0x0000340001df7983 */ /* 0x000f280000300800 */
[----:B------:R-:W4:Y:S01]  /*e3b0*/  LDL.LU R222, [R1+0x38] ;  /* 0x0000380001de7983 */ /* 0x000f220000300800 */
[----:B---3--:R-:W-:-:S03]  /*e3c0*/  FMUL R0, R225, UR25 ;  /* 0x00000019e1007c20 */ /* 0x008fc60008400000 */
[----:B------:R-:W3:Y:S02]  /*e3d0*/  LDL.LU R225, [R1+0x3c] ;  /* 0x00003c0001e17983 */ /* 0x000ee40000300800 */
[----:B0-----:R-:W-:Y:S01]  /*e3e0*/  F2FP.SATFINITE.E5M2.F32.PACK_AB_MERGE_C R5, RZ, R0, RZ ;  /* 0x00000000ff05723e */ /* 0x001fe200048060ff */
[----:B--2---:R-:W-:Y:S02]  /*e3f0*/  FMUL R2, R224, UR25 ;  /* 0x00000019e0027c20 */ /* 0x004fe40008400000 */
[----:B------:R-:W2:Y:S03]  /*e400*/  LDL.LU R224, [R1+0x40] ;  /* 0x0000400001e07983 */ /* 0x000ea60000300800 */
[----:B------:R-:W-:Y:S01]  /*e410*/  F2FP.SATFINITE.E5M2.F32.PACK_AB_MERGE_C R7, RZ, R2, RZ ;  /* 0x00000002ff07723e */ /* 0x000fe200048060ff */
[----:B----4-:R-:W-:Y:S02]  /*e420*/  FMUL R0, R226, UR25 ;  /* 0x00000019e2007c20 */ /* 0x010fe40008400000 */
[----:B------:R-:W4:Y:S01]  /*e430*/  LDL.LU R226, [R1+0x44] ;  /* 0x0000440001e27983 */ /* 0x000f220000300800 */
[----:B------:R-:W-:-:S03]  /*e440*/  FMUL R2, R227, UR25 ;  /* 0x00000019e3027c20 */ /* 0x000fc60008400000 */
[----:B------:R-:W4:Y:S01]  /*e450*/  LDL.LU R227, [R1+0x48] ;  /* 0x0000480001e37983 */ /* 0x000f220000300800 */
[C---:B------:R-:W-:Y:S02]  /*e460*/  ISETP.LT.OR P5, PT, R34.reuse, 0xd1, !P1 ;  /* 0x000000d12200780c */ /* 0x040fe40004fa1670 */
[C---:B------:R-:W-:Y:S01]  /*e470*/  ISETP.LT.OR P6, PT, R34.reuse, 0xd2, !P1 ;  /* 0x000000d22200780c */ /* 0x040fe20004fc1670 */
[----:B------:R-:W4:Y:S01]  /*e480*/  LDL.LU R221, [R1+0x4c] ;  /* 0x00004c0001dd7983 */ /* 0x000f220000300800 */
[C---:B------:R-:W-:Y:S02]  /*e490*/  ISETP.LT.OR P2, PT, R34.reuse, 0xd1, !P0 ;  /* 0x000000d12200780c */ /* 0x040fe40004741670 */
[----:B------:R-:W-:Y:S02]  /*e4a0*/  F2FP.SATFINITE.E5M2.F32.PACK_AB_MERGE_C R9, RZ, R3, RZ ;  /* 0x00000003ff09723e */ /* 0x000fe400048060ff */
[----:B------:R-:W-:Y:S02]  /*e4b0*/  F2FP.SATFINITE.E5M2.F32.PACK_AB_MERGE_C R11, RZ, R4, RZ ;  /* 0x00000004ff0b723e */ /* 0x000fe400048060ff */
[----:B------:R-:W-:-:S03]  /*e4c0*/  ISETP.LT.OR P3, PT, R34, 0xd2, !P0 ;  /* 0x000000d22200780c */ /* 0x000fc60004761670 */
[----:B------:R-:W-:Y:S01]  /*e4d0*/  @!P5 STG.E.U8 desc[UR18][R24.64+0xd0], R9 ;  /* 0x0000d0091800d986 */ /* 0x000fe2000c101112 */
[----:B------:R-:W-:-:S03]  /*e4e0*/  ISETP.LT.OR P4, PT, R34, 0xd9, !P0 ;  /* 0x000000d92200780c */ /* 0x000fc60004781670 */
[----:B------:R0:W-:Y:S01]  /*e4f0*/  @!P6 STG.E.U8 desc[UR18][R24.64+0xd1], R11 ;  /* 0x0000d10b1800e986 */ /* 0x0001e2000c101112 */
[----:B------:R-:W-:-:S03]  /*e500*/  ISETP.LT.OR P6, PT, R34, 0xda, !P1 ;  /* 0x000000da2200780c */ /* 0x000fc60004fc1670 */
[----:B------:R1:W-:Y:S01]  /*e510*/  @!P2 STG.E.U8 desc[UR18][R26.64+0xd0], R13 ;  /* 0x0000d00d1a00a986 */ /* 0x0003e2000c101112 */
[----:B------:R-:W-:Y:S01]  /*e520*/  ISETP.LT.OR P2, PT, R34, 0xd9, !P1 ;  /* 0x000000d92200780c */ /* 0x000fe20004f41670 */
[----:B------:R-:W-:Y:S02]  /*e530*/  FMUL R3, R218, UR25 ;  /* 0x00000019da037c20 */ /* 0x000fe40008400000 */
[----:B------:R-:W4:Y:S01]  /*e540*/  LDL.LU R218, [R1+0x50] ;  /* 0x0000500001da7983 */ /* 0x000f220000300800 */
[----:B0-----:R-:W-:-:S03]  /*e550*/  F2FP.SATFINITE.E5M2.F32.PACK_AB_MERGE_C R11, RZ, R0, RZ ;  /* 0x00000000ff0b723e */ /* 0x001fc600048060ff */
[----:B------:R0:W-:Y:S01]  /*e560*/  @!P3 STG.E.U8 desc[UR18][R26.64+0xd1], R5 ;  /* 0x0000d1051a00b986 */ /* 0x0001e2000c101112 */
[----:B------:R-:W-:Y:S02]  /*e570*/  F2FP.SATFINITE.E5M2.F32.PACK_AB_MERGE_C R9, RZ, R3, RZ ;  /* 0x00000003ff09723e */ /* 0x000fe400048060ff */
[----:B-1----:R-:W-:-:S03]  /*e580*/  F2FP.SATFINITE.E5M2.F32.PACK_AB_MERGE_C R13, RZ, R2, RZ ;  /* 0x00000002ff0d723e */ /* 0x002fc600048060ff */
[----:B------:R1:W-:Y:S04]  /*e590*/  @!P2 STG.E.U8 desc[UR18][R24.64+0xd8], R7 ;  /* 0x0000d8071800a986 */ /* 0x0003e8000c101112 */
[----:B------:R-:W-:Y:S04]  /*e5a0*/  @!P6 STG.E.U8 desc[UR18][R24.64+0xd9], R9 ;  /* 0x0000d9091800e986 */ /* 0x000fe8000c101112 */
[----:B------:R1:W-:Y:S01]  /*e5b0*/  @!P4 STG.E.U8 desc[UR18][R26.64+0xd8], R11 ;  /* 0x0000d80b1a00c986 */ /* 0x0003e2000c101112 */
[----:B------:R-:W-:-:S03]  /*e5c0*/  FMUL R0, R220, UR25 ;  /* 0x00000019dc007c20 */ /* 0x000fc60008400000 */
[----:B------:R-:W4:Y:S01]  /*e5d0*/  LDL.LU R220, [R1+0x54] ;  /* 0x0000540001dc7983 */ /* 0x000f220000300800 */
[----:B------:R-:W-:Y:S01]  /*e5e0*/  FMUL R2, R223, UR25 ;  /* 0x00000019df027c20 */ /* 0x000fe20008400000 */
[----:B0-----:R-:W-:Y:S02]  /*e5f0*/  F2FP.SATFINITE.E5M2.F32.PACK_AB_MERGE_C R5, RZ, R0, RZ ;  /* 0x00000000ff05723e */ /* 0x001fe400048060ff */
[----:B------:R-:W4:Y:S01]  /*e600*/  LDL.LU R223, [R1+0x58] ;  /* 0x0000580001df7983 */ /* 0x000f220000300800 */
[----:B------:R-:W-:-:S03]  /*e610*/  FMUL R3, R222, UR25 ;  /* 0x00000019de037c20 */ /* 0x000fc60008400000 */
[----:B------:R-:W4:Y:S01]  /*e620*/  LDL.LU R222, [R1+0x5c] ;  /* 0x00005c0001de7983 */ /* 0x000f220000300800 */
[----:B---3--:R-:W-:Y:S01]  /*e630*/  FMUL R0, R225, UR25 ;  /* 0x00000019e1007c20 */ /* 0x008fe20008400000 */
[----:B-1----:R-:W-:Y:S02]  /*e640*/  F2FP.SATFINITE.E5M2.F32.PACK_AB_MERGE_C R7, RZ, R2, RZ ;  /* 0x00000002ff07723e */ /* 0x002fe400048060ff */
[----:B------:R-:W3:Y:S02]  /*e650*/  LDL.LU R225, [R1+0x60] ;  /* 0x0000600001e17983 */ /* 0x000ee40000300800 */
[----:B------:R-:W-:Y:S01]  /*e660*/  F2FP.SATFINITE.E5M2.F32.PACK_AB_MERGE_C R11, RZ, R0, RZ ;  /* 0x00000000ff0b723e */ /* 0x000fe200048060ff */
[----:B--2---:R-:W-:Y:S02]  /*e670*/  FMUL R4, R224, UR25 ;  /* 0x00000019e0047c20 */ /* 0x004fe40008400000 */
[----:B------:R-:W2:Y:S01]  /*e680*/  LDL.LU R224, [R1+0x64] ;  /* 0x0000640001e07983 */ /* 0x000ea20000300800 */
[----:B----4-:R-:W-:-:S03]  /*e690*/  FMUL R0, R226, UR25 ;  /* 0x00000019e2007c20 */ /* 0x010fc60008400000 */
[----:B------:R-:W4:Y:S01]  /*e6a0*/  LDL.LU R226, [R1+0x68] ;  /* 0x0000680001e27983 */ /* 0x000f220000300800 */
[----:B------:R-:W-:-:S03]  /*e6b0*/  FMUL R2, R227, UR25 ;  /* 0x00000019e3027c20 */ /* 0x000fc60008400000 */
[----:B------:R-:W4:Y:S01]  /*e6c0*/  LDL.LU R227, [R1+0x6c] ;  /* 0x00006c0001e37983 */ /* 0x000f220000300800 */
[C---:B------:R-:W-:Y:S02]  /*e6d0*/  ISETP.LT.OR P5, PT, R34.reuse, 0xda, !P0 ;  /* 0x000000da2200780c */ /* 0x040fe400047a1670 */
[C---:B------:R-:W-:Y:S02]  /*e6e0*/  ISETP.LT.OR P2, PT, R34.reuse, 0xe1, !P1 ;  /* 0x000000e12200780c */ /* 0x040fe40004f41670 */
[C---:B------:R-:W-:Y:S02]  /*e6f0*/  ISETP.LT.OR P3, PT, R34.reuse, 0xe2, !P1 ;  /* 0x000000e22200780c */ /* 0x040fe40004f61670 */
[C---:B------:R-:W-:Y:S02]  /*e700*/  ISETP.LT.OR P4, PT, R34.reuse, 0xe1, !P0 ;  /* 0x000000e12200780c */ /* 0x040fe40004781670 */
[----:B------:R-:W-:-:S05]  /*e710*/  ISETP.LT.OR P6, PT, R34, 0xe9, !P1 ;  /* 0x000000e92200780c */ /* 0x000fca0004fc1670 */
[----:B------:R0:W-:Y:S01]  /*e720*/  @!P5 STG.E.U8 desc[UR18][R26.64+0xd9], R13 ;  /* 0x0000d90d1a00d986 */ /* 0x0001e2000c101112 */
[C---:B------:R-:W-:Y:S02]  /*e730*/  ISETP.LT.OR P5, PT, R34.reuse, 0xe2, !P0 ;  /* 0x000000e22200780c */ /* 0x040fe400047a1670 */
[----:B------:R-:W-:Y:S01]  /*e740*/  F2FP.SATFINITE.E5M2.F32.PACK_AB_MERGE_C R9, RZ, R3, RZ ;  /* 0x00000003ff09723e */ /* 0x000fe200048060ff */
[----:B------:R1:W-:Y:S01]  /*e750*/  @!P2 STG.E.U8 desc[UR18][R24.64+0xe0], R5 ;  /* 0x0000e0051800a986 */ /* 0x0003e2000c101112 */
[----:B------:R-:W-:-:S03]  /*e760*/  ISETP.LT.OR P2, PT, R34, 0xea, !P1 ;  /* 0x000000ea2200780c */ /* 0x000fc60004f41670 */
[----:B------:R1:W-:Y:S01]  /*e770*/  @!P3 STG.E.U8 desc[UR18][R24.64+0xe1], R7 ;  /* 0x0000e1071800b986 */ /* 0x0003e2000c101112 */
[----:B0-----:R-:W-:-:S03]  /*e780*/  F2FP.SATFINITE.E5M2.F32.PACK_AB_MERGE_C R13, RZ, R4, RZ ;  /* 0x00000004ff0d723e */ /* 0x001fc600048060ff */
[----:B------:R0:W-:Y:S01]  /*e790*/  @!P4 STG.E.U8 desc[UR18][R26.64+0xe0], R9 ;  /* 0x0000e0091a00c986 */ /* 0x0001e2000c101112 */
[C---:B------:R-:W-:Y:S02]  /*e7a0*/  ISETP.LT.OR P3, PT, R34.reuse, 0xe9, !P0 ;  /* 0x000000e92200780c */ /* 0x040fe40004761670 */
[----:B------:R-:W-:Y:S01]  /*e7b0*/  ISETP.LT.OR P4, PT, R34, 0xea, !P0 ;  /* 0x000000ea2200780c */ /* 0x000fe20004781670 */
[----:B------:R0:W-:Y:S01]  /*e7c0*/  @!P5 STG.E.U8 desc[UR18][R26.64+0xe1], R11 ;  /* 0x0000e10b1a00d986 */ /* 0x0001e2000c101112 */
[----:B-1----:R-:W-:-:S03]  /*e7d0*/  F2FP.SATFINITE.E5M2.F32.PACK_AB_MERGE_C R5, RZ, R0, RZ ;  /* 0x00000000ff05723e */ /* 0x002fc600048060ff */
[----:B------:R1:W-:Y:S01]  /*e7e0*/  @!P6 STG.E.U8 desc[UR18][R24.64+0xe8], R13 ;  /* 0x0000e80d1800e986 */ /* 0x0003e2000c101112 */
[----:B------:R-:W-:Y:S01]  /*e7f0*/  ISETP.LT.OR P6, PT, R34, 0xf1, !P1 ;  /* 0x000000f12200780c */ /* 0x000fe20004fc1670 */
[----:B------:R-:W-:Y:S01]  /*e800*/  FMUL R0, R221, UR25 ;  /* 0x00000019dd007c20 */ /* 0x000fe20008400000 */
[----:B------:R-:W-:Y:S01]  /*e810*/  FMUL R3, R218, UR25 ;  /* 0x00000019da037c20 */ /* 0x000fe20008400000 */
[----:B------:R-:W-:-:S03]  /*e820*/  F2FP.SATFINITE.E5M2.F32.PACK_AB_MERGE_C R7, RZ, R2, RZ ;  /* 0x00000002ff07723e */ /* 0x000fc600048060ff */
[----:B0-----:R-:W-:Y:S02]  /*e830*/  F2FP.SATFINITE.E5M2.F32.PACK_AB_MERGE_C R9, RZ, R0, RZ ;  /* 0x00000000ff09723e */ /* 0x001fe400048060ff */
[----:B------:R-:W-:Y:S01]  /*e840*/  F2FP.SATFINITE.E5M2.F32.PACK_AB_MERGE_C R3, RZ, R3, RZ ;  /* 0x00000003ff03723e */ /* 0x000fe200048060ff */
[----:B------:R-:W-:Y:S01]  /*e850*/  @!P2 STG.E.U8 desc[UR18][R24.64+0xe9], R5 ;  /* 0x0000e9051800a986 */ /* 0x000fe2000c101112 */
[C---:B------:R-:W-:Y:S02]  /*e860*/  ISETP.LT.OR P2, PT, R34.reuse, 0xf2, !P1 ;  /* 0x000000f22200780c */ /* 0x040fe40004f41670 */
[C---:B------:R-:W-:Y:S01]  /*e870*/  ISETP.LT.OR P5, PT, R34.reuse, 0xf1, !P0 ;  /* 0x000000f12200780c */ /* 0x040fe200047a1670 */
[----:B------:R0:W-:Y:S01]  /*e880*/  @!P3 STG.E.U8 desc[UR18][R26.64+0xe8], R7 ;  /* 0x0000e8071a00b986 */ /* 0x0001e2000c101112 */
[----:B------:R-:W-:-:S03]  /*e890*/  ISETP.LT.OR P3, PT, R34, 0xf9, !P1 ;  /* 0x000000f92200780c */ /* 0x000fc60004f61670 */
[----:B------:R0:W-:Y:S01]  /*e8a0*/  @!P4 STG.E.U8 desc[UR18][R26.64+0xe9], R9 ;  /* 0x0000e9091a00c986 */ /* 0x0001e2000c101112 */
[C---:B------:R-:W-:Y:S02]  /*e8b0*/  ISETP.LT.OR P4, PT, R34.reuse, 0xf2, !P0 ;  /* 0x000000f22200780c */ /* 0x040fe40004781670 */
[C---:B------:R-:W-:Y:S01]  /*e8c0*/  ISETP.LT.OR P1, PT, R34.reuse, 0xfa, !P1 ;  /* 0x000000fa2200780c */ /* 0x040fe20004f21670 */
[----:B------:R2:W-:Y:S01]  /*e8d0*/  @!P6 STG.E.U8 desc[UR18][R24.64+0xf0], R3 ;  /* 0x0000f0031800e986 */ /* 0x0005e2000c101112 */
[C---:B------:R-:W-:Y:S02]  /*e8e0*/  ISETP.LT.OR P6, PT, R34.reuse, 0xf9, !P0 ;  /* 0x000000f92200780c */ /* 0x040fe400047c1670 */
[----:B------:R-:W-:Y:S01]  /*e8f0*/  ISETP.LT.OR P0, PT, R34, 0xfa, !P0 ;  /* 0x000000fa2200780c */ /* 0x000fe20004701670 */
[----:B------:R-:W-:Y:S01]  /*e900*/  FMUL R4, R220, UR25 ;  /* 0x00000019dc047c20 */ /* 0x000fe20008400000 */
[----:B------:R-:W-:-:S04]  /*e910*/  FMUL R0, R223, UR25 ;  /* 0x00000019df007c20 */ /* 0x000fc80008400000 */
[----:B------:R-:W-:Y:S02]  /*e920*/  F2FP.SATFINITE.E5M2.F32.PACK_AB_MERGE_C R11, RZ, R4, RZ ;  /* 0x00000004ff0b723e */ /* 0x000fe400048060ff */
[----:B-1----:R-:W-:Y:S01]  /*e930*/  F2FP.SATFINITE.E5M2.F32.PACK_AB_MERGE_C R13, RZ, R0, RZ ;  /* 0x00000000ff0d723e */ /* 0x002fe200048060ff */
[----:B------:R-:W-:Y:S01]  /*e940*/  FMUL R0, R222, UR25 ;  /* 0x00000019de007c20 */ /* 0x000fe20008400000 */
[----:B---3--:R-:W-:-:S04]  /*e950*/  FMUL R2, R225, UR25 ;  /* 0x00000019e1027c20 */ /* 0x008fc80008400000 */
[----:B0-----:R-:W-:Y:S01]  /*e960*/  F2FP.SATFINITE.E5M2.F32.PACK_AB_MERGE_C R7, RZ, R0, RZ ;  /* 0x00000000ff07723e */ /* 0x001fe200048060ff */
[----:B------:R0:W-:Y:S01]  /*e970*/  @!P2 STG.E.U8 desc[UR18][R24.64+0xf1], R11 ;  /* 0x0000f10b1800a986 */ /* 0x0001e2000c101112 */
[----:B------:R-:W-:Y:S01]  /*e980*/  F2FP.SATFINITE.E5M2.F32.PACK_AB_MERGE_C R9, RZ, R2, RZ ;  /* 0x00000002ff09723e */ /* 0x000fe200048060ff */
[----:B--2---:R-:W-:Y:S01]  /*e990*/  FMUL R3, R224, UR25 ;  /* 0x00000019e0037c20 */ /* 0x004fe20008400000 */
[----:B----4-:R-:W-:Y:S01]  /*e9a0*/  FMUL R4, R226, UR25 ;  /* 0x00000019e2047c20 */ /* 0x010fe20008400000 */
[----:B------:R-:W-:-:S03]  /*e9b0*/  FMUL R5, R227, UR25 ;  /* 0x00000019e3057c20 */ /* 0x000fc60008400000 */
[----:B------:R-:W-:Y:S02]  /*e9c0*/  F2FP.SATFINITE.E5M2.F32.PACK_AB_MERGE_C R3, RZ, R3, RZ ;  /* 0x00000003ff03723e */ /* 0x000fe400048060ff */
[----:B------:R-:W-:Y:S02]  /*e9d0*/  F2FP.SATFINITE.E5M2.F32.PACK_AB_MERGE_C R15, RZ, R4, RZ ;  /* 0x00000004ff0f723e */ /* 0x000fe400048060ff */
[----:B------:R-:W-:Y:S01]  /*e9e0*/  F2FP.SATFINITE.E5M2.F32.PACK_AB_MERGE_C R5, RZ, R5, RZ ;  /* 0x00000005ff05723e */ /* 0x000fe200048060ff */
[----:B------:R0:W-:Y:S04]  /*e9f0*/  @!P5 STG.E.U8 desc[UR18][R26.64+0xf0], R13 ;  /* 0x0000f00d1a00d986 */ /* 0x0001e8000c101112 */
[----:B------:R0:W-:Y:S04]  /*ea00*/  @!P4 STG.E.U8 desc[UR18][R26.64+0xf1], R7 ;  /* 0x0000f1071a00c986 */ /* 0x0001e8000c101112 */
[----:B------:R0:W-:Y:S04]  /*ea10*/  @!P3 STG.E.U8 desc[UR18][R24.64+0xf8], R9 ;  /* 0x0000f8091800b986 */ /* 0x0001e8000c101112 */
[----:B------:R0:W-:Y:S04]  /*ea20*/  @!P1 STG.E.U8 desc[UR18][R24.64+0xf9], R3 ;  /* 0x0000f90318009986 */ /* 0x0001e8000c101112 */
[----:B------:R0:W-:Y:S04]  /*ea30*/  @!P6 STG.E.U8 desc[UR18][R26.64+0xf8], R15 ;  /* 0x0000f80f1a00e986 */ /* 0x0001e8000c101112 */
[----:B------:R0:W-:Y:S02]  /*ea40*/  @!P0 STG.E.U8 desc[UR18][R26.64+0xf9], R5 ;  /* 0x0000f9051a008986 */ /* 0x0001e4000c101112 */
.L_x_296:
[----:B------:R-:W-:Y:S05]  /*ea50*/  BSYNC B0 ;  /* 0x0000000000007941 */ /* 0x000fea0003800000 */
.L_x_38:
[----:B0-----:R-:W2:Y:S01]  /*ea60*/  LDL.LU R5, [R1+0x80] ;  /* 0x0000800001057983 */ /* 0x001ea20000300800 */
[----:B------:R-:W-:Y:S01]  /*ea70*/  IMAD.U32 R2, RZ, RZ, UR16 ;  /* 0x00000010ff027e24 */ /* 0x000fe2000f8e00ff */
[----:B------:R-:W-:Y:S02]  /*ea80*/  ULDC.64 UR4, c[0x0][0x650] ;  /* 0x0001940000047ab9 */ /* 0x000fe40000000a00 */
[----:B------:R-:W3:Y:S01]  /*ea90*/  LDL.LU R4, [R1+0x7c] ;  /* 0x00007c0001047983 */ /* 0x000ee20000300800 */
[----:B------:R-:W-:Y:S02]  /*eaa0*/  IMAD.U32 R3, RZ, RZ, UR17 ;  /* 0x00000011ff037e24 */ /* 0x000fe4000f8e00ff */
[----:B------:R-:W-:Y:S02]  /*eab0*/  IMAD.U32 R3, RZ, RZ, UR14 ;  /* 0x0000000eff037e24 */ /* 0x000fe4000f8e00ff */
[----:B------:R-:W-:Y:S02]  /*eac0*/  IMAD.MOV.U32 R6, RZ, RZ, -0x1 ;  /* 0xffffffffff067424 */ /* 0x000fe400078e00ff */
[----:B-----5:R-:W-:-:S04]  /*ead0*/  IMAD.U32 R0, RZ, RZ, UR22 ;  /* 0x00000016ff007e24 */ /* 0x020fc8000f8e00ff */
[----:B------:R0:W-:Y:S02]  /*eae0*/  SYNCS.ARRIVE.TRANS64.A1T0 RZ, [R0+UR28], RZ ;  /* 0x000000ff00ff79a7 */ /* 0x0001e4000810001c */
[----:B0-----:R-:W-:Y:S02]  /*eaf0*/  PRMT R0, RZ, 0x7610, R0 ;  /* 0x00007610ff007816 */ /* 0x001fe40000000000 */
[----:B--2---:R-:W-:-:S04]  /*eb00*/  LEA R5, P0, R2, R5, 0x1 ;  /* 0x0000000502057211 */ /* 0x004fc800078008ff */
[----:B---3--:R-:W-:Y:S01]  /*eb10*/  LEA.HI.X R4, R2, R4, R3, 0x1, P0 ;  /* 0x0000000402047211 */ /* 0x008fe200000f0c03 */
[----:B------:R-:W-:Y:S01]  /*eb20*/  IMAD.MOV.U32 R2, RZ, RZ, -0x1 ;  /* 0xffffffffff027424 */ /* 0x000fe200078e00ff */
[----:B------:R0:W-:Y:S01]  /*eb30*/  STL [R1+0x80], R5 ;  /* 0x0000800501007387 */ /* 0x0001e20000100800 */
[----:B------:R-:W-:Y:S01]  /*eb40*/  IMAD.MOV.U32 R3, RZ, RZ, -0x1 ;  /* 0xffffffffff037424 */ /* 0x000fe200078e00ff */
[----:B------:R-:W-:Y:S02]  /*eb50*/  ISETP.GE.U32.AND P0, PT, R5, UR4, PT ;  /* 0x0000000405007c0c */ /* 0x000fe4000bf06070 */
[----:B------:R0:W-:Y:S02]  /*eb60*/  STL [R1+0x7c], R4 ;  /* 0x00007c0401007387 */ /* 0x0001e40000100800 */
[----:B------:R-:W-:Y:S02]  /*eb70*/  ISETP.GE.U32.AND.EX P0, PT, R4, UR5, PT, P0 ;  /* 0x0000000504007c0c */ /* 0x000fe4000bf06100 */
[----:B------:R0:W-:Y:S04]  /*eb80*/  STL [R1+0x84], R6 ;  /* 0x0000840601007387 */ /* 0x0001e80000100800 */
[----:B------:R0:W-:Y:S04]  /*eb90*/  STL [R1+0x74], R2 ;  /* 0x0000740201007387 */ /* 0x0001e80000100800 */
[----:B------:R0:W-:Y:S03]  /*eba0*/  STL [R1+0x88], R3 ;  /* 0x0000880301007387 */ /* 0x0001e60000100800 */
[----:B------:R-:W-:Y:S05]  /*ebb0*/  @P0 BRA `(.L_x_297) ;  /* 0x0000000400940947 */ /* 0x000fea0003800000 */
[----:B------:R-:W2:Y:S01]  /*ebc0*/  S2UR UR8, SR_CTAID.X ;  /* 0x00000000000879c3 */ /* 0x000ea20000002500 */
[----:B------:R-:W-:Y:S01]  /*ebd0*/  ULDC.64 UR4, c[0x0][0x628] ;  /* 0x00018a0000047ab9 */ /* 0x000fe20000000a00 */
[----:B------:R-:W-:Y:S01]  /*ebe0*/  ULDC UR6, c[0x0][0x150] ;  /* 0x0000540000067ab9 */ /* 0x000fe20000000800 */
[----:B------:R-:W-:Y:S01]  /*ebf0*/  ISETP.NE.U32.AND P0, PT, RZ, UR4, PT ;  /* 0x00000004ff007c0c */ /* 0x000fe2000bf05070 */
[----:B------:R-:W-:Y:S01]  /*ec00*/  ULDC UR31, c[0x0][0x630] ;  /* 0x00018c00001f7ab9 */ /* 0x000fe20000000800 */
[C---:B------:R-:W-:Y:S01]  /*ec10*/  R2UR UR36, R5.reuse ;  /* 0x00000000052472ca */ /* 0x040fe200000e0000 */
[----:B------:R-:W-:Y:S01]  /*ec20*/  ULDC UR38, c[0x0][0x154] ;  /* 0x0000550000267ab9 */ /* 0x000fe20000000800 */
[----:B------:R-:W-:Y:S01]  /*ec30*/  ISETP.NE.AND.EX P0, PT, RZ, UR5, PT, P0 ;  /* 0x00000005ff007c0c */ /* 0x000fe2000bf05300 */
[----:B------:R-:W3:Y:S01]  /*ec40*/  S2UR UR41, SR_CTAID.Y ;  /* 0x00000000002979c3 */ /* 0x000ee20000002600 */
[----:B------:R-:W-:Y:S02]  /*ec50*/  R2UR UR37, R4 ;  /* 0x00000000042572ca */ /* 0x000fe400000e0000 */
[----:B------:R-:W-:-:S02]  /*ec60*/  R2UR UR34, R5 ;  /* 0x00000000052272ca */ /* 0x000fc400000e0000 */
[----:B------:R-:W-:Y:S02]  /*ec70*/  R2UR UR35, R4 ;  /* 0x00000000042372ca */ /* 0x000fe400000e0000 */
[----:B--2---:R-:W-:-:S05]  /*ec80*/  I2FP.F32.U32 R0, UR8 ;  /* 0x0000000800007c45 */ /* 0x004fca0008201000 */
[----:B------:R-:W-:-:S04]  /*ec90*/  FMUL R0, R0, UR6 ;  /* 0x0000000600007c20 */ /* 0x000fc80008400000 */
[----:B0-----:R0:W2:Y:S01]  /*eca0*/  F2I.U32.TRUNC.NTZ R2, R0 ;  /* 0x0000000000027305 */ /* 0x0010a2000020f000 */
[----:B---3--:R-:W-:Y:S05]  /*ecb0*/  @!P0 BRA `(.L_x_298) ;  /* 0x0000000000308947 */ /* 0x008fea0003800000 */
[----:B------:R-:W-:Y:S01]  /*ecc0*/  R2UR UR9, R5 ;  /* 0x00000000050972ca */ /* 0x000fe200000e0000 */
[----:B------:R-:W-:Y:S01]  /*ecd0*/  ULDC UR6, c[0x0][0x634] ;  /* 0x00018d0000067ab9 */ /* 0x000fe20000000800 */
[----:B------:R-:W-:-:S11]  /*ece0*/  R2UR UR10, R4 ;  /* 0x00000000040a72ca */ /* 0x000fd600000e0000 */
[----:B------:R-:W-:-:S04]  /*ecf0*/  UIADD3 UR6, UP0, UR9, UR6, URZ ;  /* 0x0000000609067290 */ /* 0x000fc8000ff1e03f */
[----:B------:R-:W-:Y:S02]  /*ed00*/  UIADD3.X UR9, URZ, UR10, URZ, UP0, !UPT ;  /* 0x0000000a3f097290 */ /* 0x000fe400087fe43f */
[----:B------:R-:W-:Y:S02]  /*ed10*/  UIMAD.WIDE.U32 UR32, UR6, UR4, URZ ;  /* 0x00000004062072a5 */ /* 0x000fe4000f8e003f */
[----:B------:R-:W-:-:S04]  /*ed20*/  UIMAD.WIDE.U32 UR10, UR9, UR4, URZ ;  /* 0x00000004090a72a5 */ /* 0x000fc8000f8e003f */
[----:B------:R-:W-:-:S04]  /*ed30*/  UIMAD.WIDE.U32 UR10, UP0, UR6, UR5, UR10 ;  /* 0x00000005060a72a5 */ /* 0x000fc8000f80000a */
[----:B------:R-:W-:Y:S02]  /*ed40*/  UIADD3.X UR35, URZ, URZ, URZ, UP0, !UPT ;  /* 0x0000003f3f237290 */ /* 0x000fe400087fe43f */
[----:B------:R-:W-:Y:S01]  /*ed50*/  UIADD3 URZ, UP0, UR33, UR10, URZ ;  /* 0x0000000a213f7290 */ /* 0x000fe2000ff1e03f */
[----:B------:R-:W-:-:S03]  /*ed60*/  UMOV UR34, UR11 ;  /* 0x0000000b00227c82 */ /* 0x000fc60008000000 */
[----:B------:R-:W-:-:S12]  /*ed70*/  UIMAD.WIDE.U32.X UR34, UR9, UR5, UR34, UP0 ;  /* 0x00000005092272a5 */ /* 0x000fd800080e0422 */
.L_x_298:
[----:B0-----:R-:W-:Y:S01]  /*ed80*/  I2FP.F32.U32 R0, UR41 ;  /* 0x0000002900007c45 */ /* 0x001fe20008201000 */
[----:B------:R-:W-:Y:S01]  /*ed90*/  USHF.R.U64 UR6, UR34, UR31, UR35 ;  /* 0x0000001f22067299 */ /* 0x000fe20008001223 */
[----:B--2---:R-:W-:Y:S01]  /*eda0*/  R2UR UR33, R2 ;  /* 0x00000000022172ca */ /* 0x004fe200000e0000 */
[----:B------:R-:W-:Y:S02]  /*edb0*/  USHF.R.U32.HI UR4, URZ, UR31, UR35 ;  /* 0x0000001f3f047299 */ /* 0x000fe40008011623 */
[----:B------:R-:W-:Y:S01]  /*edc0*/  FMUL R0, R0, UR38 ;  /* 0x0000002600007c20 */ /* 0x000fe20008400000 */
[----:B------:R-:W-:Y:S01]  /*edd0*/  UIADD3 UR31, UP0, URZ, -UR6, URZ ;  /* 0x800000063f1f7290 */ /* 0x000fe2000ff1e03f */
[----:B------:R-:W-:Y:S01]  /*ede0*/  UMOV UR10, UR36 ;  /* 0x00000024000a7c82 */ /* 0x000fe20008000000 */
[----:B------:R-:W-:Y:S02]  /*edf0*/  UMOV UR11, UR37 ;  /* 0x00000025000b7c82 */ /* 0x000fe40008000000 */
[----:B------:R-:W-:Y:S01]  /*ee00*/  UIADD3.X UR9, URZ, ~UR4, URZ, UP0, !UPT ;  /* 0x800000043f097290 */ /* 0x000fe200087fe43f */
[----:B------:R-:W0:Y:S01]  /*ee10*/  F2I.U32.TRUNC.NTZ R0, R0 ;  /* 0x0000000000007305 */ /* 0x000e22000020f000 */
[----:B------:R-:W-:Y:S01]  /*ee20*/  ULDC UR44, c[0x0][0x658] ;  /* 0x00019600002c7ab9 */ /* 0x000fe20000000800 */
[----:B------:R-:W-:Y:S01]  /*ee30*/  ULDC.64 UR4, c[0x0][0x620] ;  /* 0x0001880000047ab9 */ /* 0x000fe20000000a00 */
[----:B------:R-:W-:Y:S01]  /*ee40*/  UMOV UR35, 0xffffffff ;  /* 0xffffffff00237882 */ /* 0x000fe20000000000 */
[----:B------:R-:W-:-:S02]  /*ee50*/  UIMAD UR9, UR9, UR4, URZ ;  /* 0x00000004090972a4 */ /* 0x000fc4000f8e023f */
[----:B------:R-:W-:Y:S02]  /*ee60*/  UIMAD.WIDE.U32 UR10, UR31, UR4, UR10 ;  /* 0x000000041f0a72a5 */ /* 0x000fe4000f8e000a */
[----:B------:R-:W-:Y:S01]  /*ee70*/  UIMAD UR9, UR31, UR5, UR9 ;  /* 0x000000051f0972a4 */ /* 0x000fe2000f8e0209 */
[----:B------:R-:W-:Y:S02]  /*ee80*/  ULDC UR32, c[0x0][0x618] ;  /* 0x0001860000207ab9 */ /* 0x000fe40000000800 */
[----:B------:R-:W-:Y:S01]  /*ee90*/  ULDC.64 UR4, c[0x0][0x640] ;  /* 0x0001900000047ab9 */ /* 0x000fe20000000a00 */
[----:B------:R-:W-:Y:S01]  /*eea0*/  UIADD3 UR9, UR11, UR9, URZ ;  /* 0x000000090b097290 */ /* 0x000fe2000fffe03f */
[----:B------:R-:W-:Y:S01]  /*eeb0*/  ISETP.NE.U32.AND P0, PT, RZ, UR4, PT ;  /* 0x00000004ff007c0c */ /* 0x000fe2000bf05070 */
[----:B------:R-:W-:Y:S01]  /*eec0*/  USHF.L.U32 UR37, UR35, UR44, URZ ;  /* 0x0000002c23257299 */ /* 0x000fe2000800063f */
[----:B0-----:R-:W-:Y:S01]  /*eed0*/  R2UR UR39, R0 ;  /* 0x00000000002772ca */ /* 0x001fe200000e0000 */
[----:B------:R-:W-:Y:S01]  /*eee0*/  USHF.R.U64 UR35, UR10, UR32, UR9 ;  /* 0x000000200a237299 */ /* 0x000fe20008001209 */
[----:B------:R-:W-:Y:S01]  /*eef0*/  ISETP.NE.AND.EX P0, PT, RZ, UR5, PT, P0 ;  /* 0x00000005ff007c0c */ /* 0x000fe2000bf05300 */
[----:B------:R-:W-:Y:S01]  /*ef00*/  USHF.R.U32.HI UR9, URZ, UR32, UR9 ;  /* 0x000000203f097299 */ /* 0x000fe20008011609 */
[----:B------:R-:W-:Y:S01]  /*ef10*/  ULDC UR42, c[0x0][0x608] ;  /* 0x00018200002a7ab9 */ /* 0x000fe20000000800 */
[----:B------:R-:W-:-:S02]  /*ef20*/  UIADD3 UR10, -UR33, URZ, URZ ;  /* 0x0000003f210a7290 */ /* 0x000fc4000fffe13f */
[----:B------:R-:W-:Y:S02]  /*ef30*/  USHF.R.U64 UR38, UR35, UR42, UR9 ;  /* 0x0000002a23267299 */ /* 0x000fe40008001209 */
[----:B------:R-:W-:Y:S01]  /*ef40*/  USHF.R.U32.HI UR9, URZ, UR42, UR9 ;  /* 0x0000002a3f097299 */ /* 0x000fe20008011609 */
[----:B------:R-:W-:-:S03]  /*ef50*/  UMOV UR36, 0x1 ;  /* 0x0000000100247882 */ /* 0x000fc60000000000 */
[----:B------:R-:W-:Y:S02]  /*ef60*/  UIADD3 UR43, -UR39, URZ, URZ ;  /* 0x0000003f272b7290 */ /* 0x000fe4000fffe13f */
[----:B------:R-:W-:Y:S01]  /*ef70*/  USHF.R.U64 UR39, UR38, UR44, UR9 ;  /* 0x0000002c26277299 */ /* 0x000fe20008001209 */
[----:B------:R-:W-:Y:S01]  /*ef80*/  ULDC UR40, c[0x0][0x144] ;  /* 0x0000510000287ab9 */ /* 0x000fe20000000800 */
[----:B------:R-:W-:Y:S01]  /*ef90*/  ULDC UR31, c[0x0][0x600] ;  /* 0x00018000001f7ab9 */ /* 0x000fe20000000800 */
[----:B------:R-:W-:Y:S02]  /*efa0*/  USHF.L.U32 UR36, UR36, UR44, URZ ;  /* 0x0000002c24247299 */ /* 0x000fe4000800063f */
[----:B------:R-:W-:Y:S02]  /*efb0*/  USHF.R.U32.HI UR33, URZ, UR44, UR9 ;  /* 0x0000002c3f217299 */ /* 0x000fe40008011609 */
[----:B------:R-:W-:Y:S02]  /*efc0*/  UIADD3 UR34, UR31, -0x1, URZ ;  /* 0xffffffff1f227890 */ /* 0x000fe4000fffe03f */
[----:B------:R-:W-:-:S02]  /*efd0*/  ULOP3.LUT UR37, URZ, UR37, URZ, 0x33, !UPT ;  /* 0x000000253f257292 */ /* 0x000fc4000f8e333f */
[----:B------:R-:W-:Y:S01]  /*efe0*/  UIMAD UR40, UR40, UR10, UR8 ;  /* 0x0000000a282872a4 */ /* 0x000fe2000f8e0208 */
[----:B------:R-:W-:Y:S01]  /*eff0*/  ULDC UR46, c[0x0][0x148] ;  /* 0x00005200002e7ab9 */ /* 0x000fe20000000800 */
[----:B------:R-:W-:Y:S01]  /*f000*/  ULDC UR44, c[0x0][0x648] ;  /* 0x00019200002c7ab9 */ /* 0x000fe20000000800 */
[----:B------:R-:W-:Y:S01]  /*f010*/  ULDC UR45, c[0x0][0x638] ;  /* 0x00018e00002d7ab9 */ /* 0x000fe20000000800 */
[----:B------:R-:W-:Y:S01]  /*f020*/  UMOV UR32, UR39 ;  /* 0x0000002700207c82 */ /* 0x000fe20008000000 */
[----:B------:R-:W-:Y:S07]  /*f030*/  @!P0 BRA `(.L_x_299) ;  /* 0x0000000000288947 */ /* 0x000fee0003800000 */
        /* <DEDUP_REMOVED lines=10> */
.L_x_299:
[----:B------:R-:W-:Y:S01]  /*f0e0*/  USHF.R.U64 UR4, UR32, UR44, UR33 ;  /* 0x0000002c20047299 */ /* 0x000fe20008001221 */
[----:B------:R-:W-:Y:S01]  /*f0f0*/  IMAD.U32 R4, RZ, RZ, UR6 ;  /* 0x00000006ff047e24 */ /* 0x000fe2000f8e00ff */
[----:B------:R-:W-:Y:S01]  /*f100*/  ULOP3.LUT UR37, UR38, UR37, URZ, 0xc0, !UPT ;  /* 0x0000002526257292 */ /* 0x000fe2000f8ec03f */
[----:B------:R-:W-:Y:S01]  /*f110*/  IMAD.MOV.U32 R0, RZ, RZ, 0x1 ;  /* 0x00000001ff007424 */ /* 0x000fe200078e00ff */
[----:B------:R-:W-:Y:S02]  /*f120*/  UIADD3 UR5, -UR4, URZ, URZ ;  /* 0x0000003f04057290 */ /* 0x000fe4000fffe13f */
[----:B------:R-:W-:Y:S01]  /*f130*/  @UP2 UIMAD UR40, UR46, UR43, UR41 ;  /* 0x0000002b2e2822a4 */ /* 0x000fe2000f8e0229 */
[----:B------:R2:W-:Y:S01]  /*f140*/  STL [R1+0x74], R4 ;  /* 0x0000740401007387 */ /* 0x0005e20000100800 */
[----:B------:R-:W-:Y:S02]  /*f150*/  ULOP3.LUT UR34, UR35, UR34, URZ, 0xc0, !UPT ;  /* 0x0000002223227292 */ /* 0x000fe4000f8ec03f */
[----:B------:R-:W-:-:S02]  /*f160*/  UIMAD UR36, UR36, UR4, UR37 ;  /* 0x00000004242472a4 */ /* 0x000fc4000f8e0225 */
        /* <DEDUP_REMOVED lines=10> */
.L_x_297:
[----:B------:R-:W-:Y:S01]  /*f210*/  UIADD3 UR15, UR27, UR15, URZ ;  /* 0x0000000f1b0f7290 */ /* 0x000fe2000fffe03f */
[----:B------:R-:W-:Y:S01]  /*f220*/  LOP3.LUT P0, RZ, R0, 0xff, RZ, 0xc0, !PT ;  /* 0x000000ff00ff7812 */ /* 0x000fe2000780c0ff */
[----:B------:R-:W-:Y:S02]  /*f230*/  ULOP3.LUT UR29, UR29, 0x1, URZ, 0x3c, !UPT ;  /* 0x000000011d1d7892 */ /* 0x000fe4000f8e3c3f */
[----:B------:R-:W-:Y:S02]  /*f240*/  USHF.R.U32.HI UR4, URZ, 0x2, UR15 ;  /* 0x000000023f047899 */ /* 0x000fe4000801160f */
[----:B------:R-:W-:Y:S02]  /*f250*/  UISETP.GT.U32.AND UP0, UPT, UR15, 0x3, UPT ;  /* 0x000000030f00788c */ /* 0x000fe4000bf04070 */
[----:B------:R-:W-:Y:S02]  /*f260*/  ULOP3.LUT UR4, UR4, 0x1, URZ, 0xc0, !UPT ;  /* 0x0000000104047892 */ /* 0x000fe4000f8ec03f */
[----:B------:R-:W-:-:S02]  /*f270*/  UISETP.LT.U32.AND UP0, UPT, UR27, 0x4, UP0 ;  /* 0x000000041b00788c */ /* 0x000fc40008701070 */
[----:B------:R-:W-:Y:S02]  /*f280*/  UISETP.NE.U32.AND UP1, UPT, UR4, 0x1, UPT ;  /* 0x000000010400788c */ /* 0x000fe4000bf25070 */
[----:B------:R-:W-:Y:S02]  /*f290*/  USEL UR5, URZ, 0x1, !UP0 ;  /* 0x000000013f057887 */ /* 0x000fe4000c000000 */
[----:B------:R-:W-:Y:S02]  /*f2a0*/  UISETP.GT.U32.AND UP1, UPT, UR27, 0x3, !UP1 ;  /* 0x000000031b00788c */ /* 0x000fe4000cf24070 */
[----:B------:R-:W-:Y:S02]  /*f2b0*/  ULOP3.LUT UR15, UR15, 0x3, URZ, 0xc0, !UPT ;  /* 0x000000030f0f7892 */ /* 0x000fe4000f8ec03f */
[----:B------:R-:W-:-:S04]  /*f2c0*/  USEL UR4, URZ, 0x1, !UP1 ;  /* 0x000000013f047887 */ /* 0x000fc8000c800000 */
[----:B------:R-:W-:Y:S01]  /*f2d0*/  ULOP3.LUT UR23, UR4, UR23, UR5, 0x96, !UPT ;  /* 0x0000001704177292 */ /* 0x000fe2000f8e9605 */
[----:B------:R-:W-:Y:S11]  /*f2e0*/  @P0 BRA `(.L_x_300) ;  /* 0xffffff2400580947 */ /* 0x000ff6000383ffff */
[----:B------:R-:W-:Y:S05]  /*f2f0*/  EXIT ;  /* 0x000000000000794d */ /* 0x000fea0003800000 */
.L_x_16:
[----:B------:R-:W-:-:S08]  /*f300*/  ISETP.NE.AND P0, PT, RZ, UR6, PT ;  /* 0x00000006ff007c0c */ /* 0x000fd0000bf05270 */
[----:B0-2---:R-:W0:-:S00]  /*f310*/  USETMAXREG.DEALLOC.CTAPOOL 0x28 ;  /* 0x00000028000079c8 */ /* 0x005e0000080e0500 */
[----:B------:R-:W-:Y:S05]  /*f320*/  @P0 EXIT ;  /* 0x000000000000094d */ /* 0x000fea0003800000 */
[----:B0-----:R-:W-:Y:S01]  /*f330*/  LOP3.LUT P0, RZ, R3, 0xff, RZ, 0xc0, !PT ;  /* 0x000000ff03ff7812 */ /* 0x001fe2000780c0ff */
[----:B------:R-:W-:Y:S02]  /*f340*/  IMAD.MOV.U32 R8, RZ, RZ, 0x1 ;  /* 0x00000001ff087424 */ /* 0x000fe400078e00ff */
[----:B------:R-:W-:-:S10]  /*f350*/  IMAD.MOV.U32 R9, RZ, RZ, RZ ;  /* 0x000000ffff097224 */ /* 0x000fd400078e00ff */
[----:B------:R-:W-:Y:S05]  /*f360*/  @!P0 BRA `(.L_x_301) ;  /* 0x0000000c00a88947 */ /* 0x000fea0003800000 */
[----:B------:R-:W0:Y:S01]  /*f370*/  S2UR UR9, SR_CgaCtaId ;  /* 0x00000000000979c3 */ /* 0x000e220000008800 */
[----:B------:R-:W-:Y:S01]  /*f380*/  UMOV UR11, 0x1 ;  /* 0x00000001000b7882 */ /* 0x000fe20000000000 */
[----:B------:R-:W-:Y:S01]  /*f390*/  LOP3.LUT P0, RZ, R0, 0x1f, RZ, 0xc0, !PT ;  /* 0x0000001f00ff7812 */ /* 0x000fe2000780c0ff */
[----:B------:R-:W-:Y:S01]  /*f3a0*/  ULDC UR5, c[0x0][0x658] ;  /* 0x0001960000057ab9 */ /* 0x000fe20000000800 */
[----:B------:R-:W-:Y:S01]  /*f3b0*/  UMOV UR10, 0xffffffff ;  /* 0xffffffff000a7882 */ /* 0x000fe20000000000 */
[----:B------:R-:W-:Y:S01]  /*f3c0*/  BSSY B0, `(.L_x_301) ;  /* 0x00000e4000007945 */ /* 0x000fe20003800000 */
[----:B------:R-:W-:Y:S01]  /*f3d0*/  USHF.L.U32 UR10, UR10, UR5, URZ ;  /* 0x000000050a0a7299 */ /* 0x000fe2000800063f */
[C---:B------:R-:W-:Y:S01]  /*f3e0*/  ISETP.NE.AND P3, PT, R2.reuse, RZ, PT ;  /* 0x000000ff0200720c */ /* 0x040fe20003f65270 */
[----:B------:R-:W-:Y:S01]  /*f3f0*/  IMAD.MOV.U32 R0, RZ, RZ, 0x1 ;  /* 0x00000001ff007424 */ /* 0x000fe200078e00ff */
[----:B------:R-:W-:Y:S01]  /*f400*/  ISETP.NE.OR P0, PT, R2, RZ, !P0 ;  /* 0x000000ff0200720c */ /* 0x000fe20004705670 */
[----:B------:R-:W-:Y:S01]  /*f410*/  IMAD.MOV.U32 R8, RZ, RZ, 0x1 ;  /* 0x00000001ff087424 */ /* 0x000fe200078e00ff */
[----:B------:R-:W-:Y:S01]  /*f420*/  ULDC UR4, c[0x0][0x600] ;  /* 0x0001800000047ab9 */ /* 0x000fe20000000800 */
[----:B------:R-:W-:Y:S01]  /*f430*/  IMAD.MOV.U32 R9, RZ, RZ, RZ ;  /* 0x000000ffff097224 */ /* 0x000fe200078e00ff */
[----:B------:R-:W-:Y:S01]  /*f440*/  UMOV UR24, 0x5 ;  /* 0x0000000500187882 */ /* 0x000fe20000000000 */
[----:B------:R-:W-:-:S02]  /*f450*/  UIADD3 UR30, UR13, 0x1, URZ ;  /* 0x000000010d1e7890 */ /* 0x000fc4000fffe03f */
[----:B------:R-:W-:Y:S02]  /*f460*/  ULOP3.LUT UR31, UR7, 0x2, URZ, 0xfc, !UPT ;  /* 0x00000002071f7892 */ /* 0x000fe4000f8efc3f */
[----:B------:R-:W-:Y:S02]  /*f470*/  UIADD3 UR4, UR4, -0x1, URZ ;  /* 0xffffffff04047890 */ /* 0x000fe4000fffe03f */
[----:B------:R-:W-:Y:S02]  /*f480*/  USHF.L.U32 UR5, UR11, UR5, URZ ;  /* 0x000000050b057299 */ /* 0x000fe4000800063f */
[----:B------:R-:W-:Y:S02]  /*f490*/  ULOP3.LUT UR22, URZ, UR10, URZ, 0x33, !UPT ;  /* 0x0000000a3f167292 */ /* 0x000fe4000f8e333f */
[----:B0-----:R-:W-:Y:S02]  /*f4a0*/  ULOP3.LUT UR8, UR9, 0x1, URZ, 0xc0, !UPT ;  /* 0x0000000109087892 */ /* 0x001fe4000f8ec03f */
[----:B------:R-:W-:-:S02]  /*f4b0*/  USHF.R.U32.HI UR32, URZ, 0x1, UR9 ;  /* 0x000000013f207899 */ /* 0x000fc40008011609 */
[----:B------:R-:W-:Y:S02]  /*f4c0*/  USHF.L.U32 UR6, UR9, 0x7, URZ ;  /* 0x0000000709067899 */ /* 0x000fe4000800063f */
[----:B------:R-:W-:Y:S02]  /*f4d0*/  USHF.L.U32 UR15, UR9, 0xe, URZ ;  /* 0x0000000e090f7899 */ /* 0x000fe4000800063f */
[----:B------:R-:W-:Y:S02]  /*f4e0*/  ULOP3.LUT UR9, UR9, 0xfffffffe, URZ, 0xc0, !UPT ;  /* 0xfffffffe09097892 */ /* 0x000fe4000f8ec03f */
[----:B------:R-:W-:Y:S02]  /*f4f0*/  UISETP.GT.U32.AND UP0, UPT, UR8, 0xffff, UPT ;  /* 0x0000ffff0800788c */ /* 0x000fe4000bf04070 */
[----:B------:R-:W-:Y:S02]  /*f500*/  USHF.L.U32 UR23, UR11, UR9, URZ ;  /* 0x000000090b177299 */ /* 0x000fe4000800063f */
[----:B------:R-:W-:-:S02]  /*f510*/  ULOP3.LUT UR9, UR9, 0x1, URZ, 0xfc, !UPT ;  /* 0x0000000109097892 */ /* 0x000fc4000f8efc3f */
[----:B------:R-:W-:Y:S02]  /*f520*/  USEL UR8, UR8, 0xffff, !UP0 ;  /* 0x0000ffff08087887 */ /* 0x000fe4000c000000 */
[----:B------:R-:W-:Y:S02]  /*f530*/  USHF.L.U32 UR9, UR11, UR9, URZ ;  /* 0x000000090b097299 */ /* 0x000fe4000800063f */
[----:B------:R-:W-:Y:S02]  /*f540*/  ULOP3.LUT UR8, UR8, 0xffff, URZ, 0xc0, !UPT ;  /* 0x0000ffff08087892 */ /* 0x000fe4000f8ec03f */
[----:B------:R-:W-:Y:S02]  /*f550*/  ULOP3.LUT UR6, UR6, 0x80, URZ, 0xc0, !UPT ;  /* 0x0000008006067892 */ /* 0x000fe4000f8ec03f */
[----:B------:R-:W-:Y:S02]  /*f560*/  ULOP3.LUT UR15, UR15, 0x4000, URZ, 0xc0, !UPT ;  /* 0x000040000f0f7892 */ /* 0x000fe4000f8ec03f */
[----:B------:R-:W-:-:S02]  /*f570*/  ULOP3.LUT UR23, UR23, UR9, URZ, 0xfc, !UPT ;  /* 0x0000000917177292 */ /* 0x000fc4000f8efc3f */
[----:B------:R-:W-:Y:S01]  /*f580*/  USHF.L.U32 UR24, UR24, UR8, URZ ;  /* 0x0000000818187299 */ /* 0x000fe2000800063f */
[----:B------:R-:W-:-:S11]  /*f590*/  ULDC.64 UR28, c[0x0][0x198] ;  /* 0x00006600001c7ab9 */ /* 0x000fd60000000a00 */
.L_x_313:
[----:B------:R-:W-:-:S03]  /*f5a0*/  UMOV UR8, 0xffffffff ;  /* 0xffffffff00087882 */ /* 0x000fc60000000000 */
[----:B01----:R-:W-:Y:S05]  /*f5b0*/  BRA.DIV UR8, `(.L_x_302) ;  /* 0x0000001208407947 */ /* 0x003fea000b800000 */
[----:B------:R-:W-:-:S13]  /*f5c0*/  ELECT P1, URZ, PT ;  /* 0x00000000003f782f */ /* 0x000fda0003820000 */
.L_x_326:
[----:B------:R-:W0:Y:S01]  /*f5d0*/  LDC R2, c[0x0][0x28c] ;  /* 0x0000a300ff027b82 */ /* 0x000e220000000800 */
[----:B------:R-:W-:Y:S01]  /*f5e0*/  BSSY B1, `(.L_x_303) ;  /* 0x0000040000017945 */ /* 0x000fe20003800000 */
[----:B0-----:R-:W-:-:S13]  /*f5f0*/  ISETP.LT.OR P1, PT, R2, 0x1, !P1 ;  /* 0x000000010200780c */ /* 0x001fda0004f21670 */
[----:B------:R-:W-:Y:S05]  /*f600*/  @P1 BRA `(.L_x_304) ;  /* 0x0000000000f41947 */ /* 0x000fea0003800000 */
[----:B------:R-:W2:Y:S04]  /*f610*/  LDL.LU R4, [R1+0x88] ;  /* 0x0000880001047983 */ /* 0x000ea80000300800 */
[----:B------:R-:W3:Y:S01]  /*f620*/  LDL.LU R3, [R1+0x84] ;  /* 0x0000840001037983 */ /* 0x000ee20000300800 */
[----:B------:R-:W-:Y:S02]  /*f630*/  IMAD.MOV.U32 R12, RZ, RZ, RZ ;  /* 0x000000ffff0c7224 */ /* 0x000fe400078e00ff */
[----:B------:R-:W-:Y:S02]  /*f640*/  IMAD.U32 R13, RZ, RZ, UR30 ;  /* 0x0000001eff0d7e24 */ /* 0x000fe4000f8e00ff */
[----:B------:R-:W-:Y:S01]  /*f650*/  IMAD.MOV.U32 R2, RZ, RZ, R8 ;  /* 0x000000ffff027224 */ /* 0x000fe200078e0008 */
[----:B--2---:R-:W-:-:S02]  /*f660*/  LEA R6, R4, UR6, 0x8 ;  /* 0x0000000604067c11 */ /* 0x004fc4000f8e40ff */
[----:B---3--:R-:W-:Y:S01]  /*f670*/  LEA R4, R3, UR32, 0x1 ;  /* 0x0000002003047c11 */ /* 0x008fe2000f8e08ff */
[----:B------:R-:W-:-:S04]  /*f680*/  IMAD.MOV.U32 R3, RZ, RZ, R9 ;  /* 0x000000ffff037224 */ /* 0x000fc800078e0009 */
[----:B------:R-:W-:-:S07]  /*f690*/  IMAD.SHL.U32 R7, R4, 0x20, RZ ;  /* 0x0000002004077824 */ /* 0x000fce00078e00ff */
.L_x_308:
[----:B------:R-:W0:Y:S01]  /*f6a0*/  S2R R5, SR_CgaCtaId ;  /* 0x0000000000057919 */ /* 0x000e220000008800 */
[----:B------:R-:W-:-:S04]  /*f6b0*/  MOV R4, 0x400 ;  /* 0x0000040000047802 */ /* 0x000fc80000000f00 */
[----:B0-----:R-:W-:Y:S02]  /*f6c0*/  LEA R10, R5, R4, 0x18 ;  /* 0x00000004050a7211 */ /* 0x001fe400078ec0ff */
[----:B------:R-:W-:Y:S01]  /*f6d0*/  SHF.L.U32 R4, R2, 0x1f, RZ ;  /* 0x0000001f02047819 */ /* 0x000fe200000006ff */
[----:B------:R-:W0:Y:S02]  /*f6e0*/  @!P3 LDC R5, c[0x0][0x500] ;  /* 0x00014000ff05bb82 */ /* 0x000e240000000800 */
[----:B------:R-:W-:-:S04]  /*f6f0*/  IMAD R11, R3, 0x8, R10 ;  /* 0x00000008030b7824 */ /* 0x000fc800078e020a */
[----:B------:R-:W1:Y:S02]  /*f700*/  SYNCS.PHASECHK.TRANS64.TRYWAIT P1, [R11+URZ+0x20], R4 ;  /* 0x000020040b0075a7 */ /* 0x000e64000802017f */
[----:B-1----:R-:W-:Y:S05]  /*f710*/  @!P1 BRA `(.L_x_305) ;  /* 0x0000001000089947 */ /* 0x002fea0003800000 */
.L_x_327:
[----:B------:R-:W-:Y:S01]  /*f720*/  UPRMT UR8, UR31, 0x9910, URZ ;  /* 0x000099101f087896 */ /* 0x000fe2000800003f */
[----:B0-----:R0:W-:Y:S03]  /*f730*/  @!P3 SYNCS.ARRIVE.TRANS64 RZ, [R11+URZ], R5 ;  /* 0x000000050bffb9a7 */ /* 0x0011e6000800003f */
[----:B------:R-:W-:-:S06]  /*f740*/  UISETP.NE.AND UP0, UPT, UR8, 0x2, UPT ;  /* 0x000000020800788c */ /* 0x000fcc000bf05270 */
[----:B------:R-:W-:-:S13]  /*f750*/  PLOP3.LUT P1, PT, PT, PT, UP0, 0x80, 0x0 ;  /* 0x000000000000781c */ /* 0x000fda0003f2f008 */
[----:B0-----:R-:W-:Y:S05]  /*f760*/  @P1 BRA `(.L_x_306) ;  /* 0x0000000000041947 */ /* 0x001fea0003800000 */
[----:B------:R-:W-:Y:S01]  /*f770*/  BPT.TRAP 0x1 ;  /* 0x000000040000795c */ /* 0x000fe20000300000 */
.L_x_306:
[----:B------:R-:W-:Y:S05]  /*f780*/  @P0 BRA `(.L_x_307) ;  /* 0x0000000000040947 */ /* 0x000fea0003800000 */
[----:B------:R-:W-:Y:S01]  /*f790*/  BPT.TRAP 0x1 ;  /* 0x000000040000795c */ /* 0x000fe20000300000 */
.L_x_307:
[----:B------:R-:W2:Y:S01]  /*f7a0*/  LDL R5, [R1+0x74] ;  /* 0x0000740001057983 */ /* 0x000ea20000100800 */
[----:B-1----:R-:W-:Y:S01]  /*f7b0*/  LEA R4, R3, UR32, 0x1 ;  /* 0x0000002003047c11 */ /* 0x002fe2000f8e08ff */
[----:B------:R-:W-:Y:S01]  /*f7c0*/  VIADD R13, R13, 0xffffffff ;  /* 0xffffffff0d0d7836 */ /* 0x000fe20000000000 */
[----:B------:R-:W-:Y:S01]  /*f7d0*/  R2UR UR11, R3 ;  /* 0x00000000030b72ca */ /* 0x000fe200000e0000 */
[----:B------:R-:W-:Y:S01]  /*f7e0*/  UIADD3 UR18, UP0, UR28, 0xf0, URZ ;  /* 0x000000f01c127890 */ /* 0x000fe2000ff1e03f */
[----:B------:R-:W-:Y:S01]  /*f7f0*/  R2UR UR26, R10 ;  /* 0x000000000a1a72ca */ /* 0x000fe200000e0000 */
[----:B------:R-:W-:Y:S01]  /*f800*/  IMAD.U32 R4, R4, 0x1000, R10 ;  /* 0x0000100004047824 */ /* 0x000fe200078e000a */
[----:B------:R-:W-:Y:S01]  /*f810*/  R2UR UR27, R7 ;  /* 0x00000000071b72ca */ /* 0x000fe200000e0000 */
[----:B------:R-:W-:Y:S01]  /*f820*/  UIADD3 UR34, UP1, UR28, 0x1f0, URZ ;  /* 0x000001f01c227890 */ /* 0x000fe2000ff3e03f */
[----:B------:R-:W-:Y:S01]  /*f830*/  R2UR UR9, R11 ;  /* 0x000000000b0972ca */ /* 0x000fe200000e0000 */
[----:B------:R-:W-:Y:S01]  /*f840*/  UIADD3.X UR19, URZ, UR29, URZ, UP0, !UPT ;  /* 0x0000001d3f137290 */ /* 0x000fe200087fe43f */
[----:B------:R-:W-:Y:S01]  /*f850*/  R2UR UR8, R4 ;  /* 0x00000000040872ca */ /* 0x000fe200000e0000 */
[----:B------:R-:W-:Y:S01]  /*f860*/  UPRMT UR25, URZ, 0x5410, UR24 ;  /* 0x000054103f197896 */ /* 0x000fe20008000018 */
[----:B------:R-:W-:Y:S01]  /*f870*/  R2UR UR10, R12 ;  /* 0x000000000c0a72ca */ /* 0x000fe200000e0000 */
[----:B------:R-:W-:Y:S01]  /*f880*/  VIADD R3, R3, 0x1 ;  /* 0x0000000103037836 */ /* 0x000fe20000000000 */
[----:B------:R-:W-:Y:S01]  /*f890*/  R2UR UR33, R6 ;  /* 0x00000000062172ca */ /* 0x000fe200000e0000 */
[----:B------:R-:W-:Y:S01]  /*f8a0*/  ULEA UR11, UR11, UR15, 0xf ;  /* 0x0000000f0b0b7291 */ /* 0x000fe2000f8e783f */
[----:B------:R-:W-:Y:S01]  /*f8b0*/  ISETP.GT.AND P2, PT, R13, 0x1, PT ;  /* 0x000000010d00780c */ /* 0x000fe20003f44270 */
[----:B------:R-:W-:Y:S01]  /*f8c0*/  UPRMT UR36, URZ, 0x5410, UR23 ;  /* 0x000054103f247896 */ /* 0x000fe20008000017 */
[C---:B------:R-:W-:Y:S01]  /*f8d0*/  ISETP.NE.AND P1, PT, R3.reuse, 0x4, PT ;  /* 0x000000040300780c */ /* 0x040fe20003f25270 */
[----:B------:R-:W-:Y:S01]  /*f8e0*/  UIADD3 UR26, UR26, 0x8180, UR11 ;  /* 0x000081801a1a7890 */ /* 0x000fe2000fffe00b */
[----:B------:R-:W-:Y:S01]  /*f8f0*/  VIADD R12, R12, 0x80 ;  /* 0x000000800c0c7836 */ /* 0x000fe20000000000 */
[----:B------:R-:W-:Y:S01]  /*f900*/  UIADD3.X UR35, URZ, UR29, URZ, UP1, !UPT ;  /* 0x0000001d3f237290 */ /* 0x000fe20008ffe43f */
[----:B------:R-:W-:Y:S01]  /*f910*/  SEL R3, R3, RZ, P1 ;  /* 0x000000ff03037207 */ /* 0x000fe20000800000 */
[----:B------:R-:W-:Y:S01]  /*f920*/  UIADD3 UR8, UR8, 0x180, URZ ;  /* 0x0000018008087890 */ /* 0x000fe2000fffe03f */
[----:B------:R-:W-:Y:S01]  /*f930*/  UMOV UR20, 0x0 ;  /* 0x0000000000147882 */ /* 0x000fe20000000000 */
[----:B------:R-:W-:Y:S01]  /*f940*/  UMOV UR21, 0x10000000 ;  /* 0x1000000000157882 */ /* 0x000fe20000000000 */
[----:B------:R-:W-:Y:S01]  /*f950*/  UMOV UR11, UR27 ;  /* 0x0000001b000b7c82 */ /* 0x000fe20008000000 */
[----:B--2---:R-:W-:-:S02]  /*f960*/  R2UR UR12, R5 ;  /* 0x00000000050c72ca */ /* 0x004fc400000e0000 */
[----:B------:R-:W-:-:S04]  /*f970*/  SEL R5, RZ, 0x1, P1 ;  /* 0x00000001ff057807 */ /* 0x000fc80000800000 */
[----:B------:R-:W-:-:S07]  /*f980*/  LOP3.LUT R2, R2, R5, RZ, 0x3c, !PT ;  /* 0x0000000502027212 */ /* 0x000fce00078e3cff */
[----:B------:R0:W-:Y:S02]  /*f990*/  UTMALDG.3D.MULTICAST [UR8], [UR18], UR25, desc[UR20] ;  /* 0x00001408120073b4 */ /* 0x0001e40008011819 */
[----:B0-----:R-:W-:Y:S01]  /*f9a0*/  UMOV UR8, UR26 ;  /* 0x0000001a00087c82 */ /* 0x001fe20008000000 */
[----:B------:R-:W-:Y:S02]  /*f9b0*/  UMOV UR11, UR33 ;  /* 0x00000021000b7c82 */ /* 0x000fe40008000000 */
[----:B------:R0:W-:Y:S02]  /*f9c0*/  UTMALDG.3D.MULTICAST [UR8], [UR34], UR36, desc[UR20] ;  /* 0x00001408220073b4 */ /* 0x0001e40008011824 */
[----:B0-----:R-:W-:Y:S05]  /*f9d0*/  @P2 BRA `(.L_x_308) ;  /* 0xfffffffc00302947 */ /* 0x001fea000383ffff */
.L_x_304:
[----:B------:R-:W-:Y:S05]  /*f9e0*/  BSYNC B1 ;  /* 0x0000000000017941 */ /* 0x000fea0003800000 */
.L_x_303:
[----:B------:R-:W2:Y:S01]  /*f9f0*/  LDL.LU R15, [R1+0x7c] ;  /* 0x00007c00010f7983 */ /* 0x000ea20000300800 */
[----:B------:R-:W-:Y:S01]  /*fa00*/  LOP3.LUT P4, RZ, R0, 0xff, RZ, 0xc0, !PT ;  /* 0x000000ff00ff7812 */ /* 0x000fe2000788c0ff */
[----:B------:R-:W-:Y:S01]  /*fa10*/  VIADD R9, R9, UR13 ;  /* 0x0000000d09097c36 */ /* 0x000fe20008000000 */
[----:B------:R-:W-:Y:S01]  /*fa20*/  ULDC.64 UR8, c[0x0][0x650] ;  /* 0x0001940000087ab9 */ /* 0x000fe20000000a00 */
[----:B------:R-:W3:Y:S01]  /*fa30*/  LDL.LU R14, [R1+0x80] ;  /* 0x00008000010e7983 */ /* 0x000ee20000300800 */
[----:B------:R-:W-:Y:S01]  /*fa40*/  IMAD.MOV.U32 R5, RZ, RZ, -0x1 ;  /* 0xffffffffff057424 */ /* 0x000fe200078e00ff */
[----:B------:R-:W-:Y:S01]  /*fa50*/  BSSY B1, `(.L_x_309) ;  /* 0x0000078000017945 */ /* 0x000fe20003800000 */
[----:B------:R-:W-:Y:S01]  /*fa60*/  SHF.R.U32.HI R0, RZ, 0x2, R9 ;  /* 0x00000002ff007819 */ /* 0x000fe20000011609 */
[----:B------:R-:W-:Y:S01]  /*fa70*/  IMAD.MOV.U32 R4, RZ, RZ, -0x1 ;  /* 0xffffffffff047424 */ /* 0x000fe200078e00ff */
[----:B------:R-:W-:Y:S02]  /*fa80*/  ISETP.GT.U32.AND P1, PT, R9, 0x3, PT ;  /* 0x000000030900780c */ /* 0x000fe40003f24070 */
[----:B------:R-:W-:-:S02]  /*fa90*/  LOP3.LUT R0, R0, 0x1, RZ, 0xc0, !PT ;  /* 0x0000000100007812 */ /* 0x000fc400078ec0ff */
[----:B------:R-:W-:Y:S01]  /*faa0*/  LOP3.LUT R9, R9, 0x3, RZ, 0xc0, !PT ;  /* 0x0000000309097812 */ /* 0x000fe200078ec0ff */
[----:B------:R-:W0:Y:S01]  /*fab0*/  @P4 S2R R3, SR_CgaCtaId ;  /* 0x0000000000034919 */ /* 0x000e220000008800 */
[----:B------:R-:W-:Y:S02]  /*fac0*/  @P4 MOV R2, 0x400 ;  /* 0x0000040000024802 */ /* 0x000fe40000000f00 */
[----:B------:R-:W-:Y:S02]  /*fad0*/  ISETP.NE.U32.AND P2, PT, R0, 0x1, PT ;  /* 0x000000010000780c */ /* 0x000fe40003f45070 */
[----:B0-----:R-:W-:Y:S01]  /*fae0*/  @P4 LEA R2, R3, R2, 0x18 ;  /* 0x0000000203024211 */ /* 0x001fe200078ec0ff */
[----:B------:R-:W-:-:S03]  /*faf0*/  IMAD.U32 R3, RZ, RZ, UR13 ;  /* 0x0000000dff037e24 */ /* 0x000fc6000f8e00ff */
[----:B------:R0:W-:Y:S02]  /*fb00*/  @P4 SYNCS.ARRIVE.TRANS64.A1T0 RZ, [R2+URZ+0x78], RZ ;  /* 0x000078ff02ff49a7 */ /* 0x0001e4000810003f */
[C---:B------:R-:W-:Y:S02]  /*fb10*/  ISETP.LT.U32.AND P1, PT, R3.reuse, 0x4, P1 ;  /* 0x000000040300780c */ /* 0x040fe40000f21070 */
[----:B------:R-:W-:Y:S02]  /*fb20*/  ISETP.GT.U32.AND P2, PT, R3, 0x3, !P2 ;  /* 0x000000030300780c */ /* 0x000fe40005744070 */
[----:B------:R-:W-:Y:S02]  /*fb30*/  SEL R3, RZ, 0x1, !P1 ;  /* 0x00000001ff037807 */ /* 0x000fe40004800000 */
[----:B------:R-:W-:Y:S02]  /*fb40*/  SEL R0, RZ, 0x1, !P2 ;  /* 0x00000001ff007807 */ /* 0x000fe40005000000 */
[----:B0-----:R-:W-:-:S02]  /*fb50*/  PRMT R2, RZ, 0x7610, R2 ;  /* 0x00007610ff027816 */ /* 0x001fc40000000002 */
[----:B------:R-:W-:Y:S01]  /*fb60*/  LOP3.LUT R8, R0, R8, R3, 0x96, !PT ;  /* 0x0000000800087212 */ /* 0x000fe200078e9603 */
[----:B------:R-:W-:Y:S01]  /*fb70*/  IMAD.MOV.U32 R3, RZ, RZ, -0x1 ;  /* 0xffffffffff037424 */ /* 0x000fe200078e00ff */
[----:B------:R-:W-:Y:S02]  /*fb80*/  PRMT R0, RZ, 0x7610, R0 ;  /* 0x00007610ff007816 */ /* 0x000fe40000000000 */
[----:B---3--:R-:W-:-:S04]  /*fb90*/  IADD3 R14, P4, R14, UR16, RZ ;  /* 0x000000100e0e7c10 */ /* 0x008fc8000ff9e0ff */
[----:B--2---:R-:W-:Y:S01]  /*fba0*/  IADD3.X R15, R15, UR14, RZ, P4, !PT ;  /* 0x0000000e0f0f7c10 */ /* 0x004fe2000a7fe4ff */
[----:B------:R0:W-:Y:S01]  /*fbb0*/  STL [R1+0x80], R14 ;  /* 0x0000800e01007387 */ /* 0x0001e20000100800 */
[----:B------:R-:W-:-:S03]  /*fbc0*/  ISETP.GE.U32.AND P4, PT, R14, UR8, PT ;  /* 0x000000080e007c0c */ /* 0x000fc6000bf86070 */
[----:B------:R0:W-:Y:S01]  /*fbd0*/  STL [R1+0x7c], R15 ;  /* 0x00007c0f01007387 */ /* 0x0001e20000100800 */
[----:B------:R-:W-:-:S03]  /*fbe0*/  ISETP.GE.U32.AND.EX P1, PT, R15, UR9, PT, P4 ;  /* 0x000000090f007c0c */ /* 0x000fc6000bf26140 */
[----:B------:R0:W-:Y:S04]  /*fbf0*/  STL [R1+0x84], R5 ;  /* 0x0000840501007387 */ /* 0x0001e80000100800 */
[----:B------:R0:W-:Y:S04]  /*fc00*/  STL [R1+0x88], R4 ;  /* 0x0000880401007387 */ /* 0x0001e80000100800 */
[----:B------:R0:W-:Y:S02]  /*fc10*/  STL [R1+0x74], R3 ;  /* 0x0000740301007387 */ /* 0x0001e40000100800 */
[----:B------:R-:W-:Y:S05]  /*fc20*/  @P1 BRA `(.L_x_310) ;  /* 0x0000000400681947 */ /* 0x000fea0003800000 */
[----:B------:R-:W0:Y:S01]  /*fc30*/  S2UR UR8, SR_CTAID.X ;  /* 0x00000000000879c3 */ /* 0x000e220000002500 */
[----:B------:R-:W-:Y:S01]  /*fc40*/  ULDC.64 UR10, c[0x0][0x628] ;  /* 0x00018a00000a7ab9 */ /* 0x000fe20000000a00 */
[----:B------:R-:W-:Y:S01]  /*fc50*/  ULDC UR9, c[0x0][0x150] ;  /* 0x0000540000097ab9 */ /* 0x000fe20000000800 */
[----:B------:R-:W-:Y:S01]  /*fc60*/  ISETP.NE.U32.AND P1, PT, RZ, UR10, PT ;  /* 0x0000000aff007c0c */ /* 0x000fe2000bf25070 */
[----:B------:R-:W-:Y:S01]  /*fc70*/  ULDC UR12, c[0x0][0x630] ;  /* 0x00018c00000c7ab9 */ /* 0x000fe20000000800 */
[----:B------:R-:W-:Y:S01]  /*fc80*/  ULDC UR19, c[0x0][0x154] ;  /* 0x0000550000137ab9 */ /* 0x000fe20000000800 */
[----:B------:R-:W-:Y:S01]  /*fc90*/  IMAD.MOV.U32 R2, RZ, RZ, R14 ;  /* 0x000000ffff027224 */ /* 0x000fe200078e000e */
[----:B------:R-:W-:Y:S01]  /*fca0*/  ISETP.NE.AND.EX P1, PT, RZ, UR11, PT, P1 ;  /* 0x0000000bff007c0c */ /* 0x000fe2000bf25310 */
[----:B------:R-:W1:Y:S01]  /*fcb0*/  S2UR UR18, SR_CTAID.Y ;  /* 0x00000000001279c3 */ /* 0x000e620000002600 */
[----:B0-----:R-:W-:-:S05]  /*fcc0*/  I2FP.F32.U32 R3, UR8 ;  /* 0x0000000800037c45 */ /* 0x001fca0008201000 */
[----:B------:R-:W-:Y:S01]  /*fcd0*/  FMUL R12, R3, UR9 ;  /* 0x00000009030c7c20 */ /* 0x000fe20008400000 */
[----:B------:R-:W-:-:S05]  /*fce0*/  IMAD.MOV.U32 R3, RZ, RZ, R15 ;  /* 0x000000ffff037224 */ /* 0x000fca00078e000f */
[----:B------:R-:W-:Y:S05]  /*fcf0*/  @!P1 BRA `(.L_x_311) ;  /* 0x0000000000289947 */ /* 0x000fea0003800000 */
[----:B------:R-:W-:Y:S02]  /*fd00*/  ULDC UR9, c[0x0][0x634] ;  /* 0x00018d0000097ab9 */ /* 0x000fe40000000800 */
[----:B------:R-:W-:-:S05]  /*fd10*/  IADD3 R7, P1, R14, UR9, RZ ;  /* 0x000000090e077c10 */ /* 0x000fca000ff3e0ff */
[----:B------:R-:W-:-:S04]  /*fd20*/  IMAD.X R11, RZ, RZ, R15, P1 ;  /* 0x000000ffff0b7224 */ /* 0x000fc800008e060f */
[----:B------:R-:W-:-:S04]  /*fd30*/  IMAD.WIDE.U32 R4, R11, UR10, RZ ;  /* 0x0000000a0b047c25 */ /* 0x000fc8000f8e00ff */
[----:B------:R-:W-:-:S04]  /*fd40*/  IMAD.WIDE.U32 R4, P1, R7, UR11, R4 ;  /* 0x0000000b07047c25 */ /* 0x000fc8000f820004 */
[----:B------:R-:W-:-:S04]  /*fd50*/  IMAD.WIDE.U32 R6, R7, UR10, RZ ;  /* 0x0000000a07067c25 */ /* 0x000fc8000f8e00ff */
[----:B------:R-:W-:Y:S01]  /*fd60*/  IMAD.X R3, RZ, RZ, RZ, P1 ;  /* 0x000000ffff037224 */ /* 0x000fe200008e06ff */
[----:B------:R-:W-:Y:S01]  /*fd70*/  IADD3 RZ, P1, R7, R4, RZ ;  /* 0x0000000407ff7210 */ /* 0x000fe20007f3e0ff */
[----:B------:R-:W-:-:S04]  /*fd80*/  IMAD.MOV.U32 R2, RZ, RZ, R5 ;  /* 0x000000ffff027224 */ /* 0x000fc800078e0005 */
[----:B------:R-:W-:-:S08]  /*fd90*/  IMAD.WIDE.U32.X R2, R11, UR11, R2, P1 ;  /* 0x0000000b0b027c25 */ /* 0x000fd000088e0402 */
.L_x_311:
[--C-:B------:R-:W-:Y:S01]  /*fda0*/  SHF.R.U64 R10, R2, UR12, R3.reuse ;  /* 0x0000000c020a7c19 */ /* 0x100fe20008001203 */
[----:B------:R-:W0:Y:S01]  /*fdb0*/  F2I.U32.TRUNC.NTZ R12, R12 ;  /* 0x0000000c000c7305 */ /* 0x000e22000020f000 */
[----:B------:R-:W-:Y:S01]  /*fdc0*/  SHF.R.U32.HI R2, RZ, UR12, R3 ;  /* 0x0000000cff027c19 */ /* 0x000fe20008011603 */
[----:B------:R-:W-:Y:S01]  /*fdd0*/  ULDC.64 UR10, c[0x0][0x620] ;  /* 0x00018800000a7ab9 */ /* 0x000fe20000000a00 */
[----:B------:R-:W-:Y:S01]  /*fde0*/  IADD3 R5, P1, RZ, -R10, RZ ;  /* 0x8000000aff057210 */ /* 0x000fe20007f3e0ff */
[----:B------:R-:W-:Y:S01]  /*fdf0*/  IMAD.MOV.U32 R3, RZ, RZ, R15 ;  /* 0x000000ffff037224 */ /* 0x000fe200078e000f */
[----:B-1----:R-:W-:Y:S01]  /*fe00*/  I2FP.F32.U32 R4, UR18 ;  /* 0x0000001200047c45 */ /* 0x002fe20008201000 */
[----:B------:R-:W-:Y:S01]  /*fe10*/  ULDC.64 UR20, c[0x0][0x640] ;  /* 0x0001900000147ab9 */ /* 0x000fe20000000a00 */
[----:B------:R-:W-:Y:S01]  /*fe20*/  ULDC UR12, c[0x0][0x658] ;  /* 0x00019600000c7ab9 */ /* 0x000fe20000000800 */
[----:B------:R-:W-:Y:S01]  /*fe30*/  IMAD.X R2, RZ, RZ, ~R2, P1 ;  /* 0x000000ffff027224 */ /* 0x000fe200008e0e02 */
[----:B------:R-:W-:Y:S01]  /*fe40*/  ISETP.NE.U32.AND P1, PT, RZ, UR20, PT ;  /* 0x00000014ff007c0c */ /* 0x000fe2000bf25070 */
[----:B------:R-:W-:Y:S01]  /*fe50*/  FMUL R6, R4, UR19 ;  /* 0x0000001304067c20 */ /* 0x000fe20008400000 */
[----:B------:R-:W-:Y:S01]  /*fe60*/  ULDC UR19, c[0x0][0x648] ;  /* 0x0001920000137ab9 */ /* 0x000fe20000000800 */
[----:B------:R-:W-:Y:S01]  /*fe70*/  IMAD R4, R2, UR10, RZ ;  /* 0x0000000a02047c24 */ /* 0x000fe2000f8e02ff */
[----:B------:R-:W-:Y:S01]  /*fe80*/  ISETP.NE.AND.EX P1, PT, RZ, UR21, PT, P1 ;  /* 0x00000015ff007c0c */ /* 0x000fe2000bf25310 */
[----:B------:R-:W-:Y:S01]  /*fe90*/  IMAD.MOV.U32 R2, RZ, RZ, R14 ;  /* 0x000000ffff027224 */ /* 0x000fe200078e000e */
[----:B0-----:R-:W-:Y:S01]  /*fea0*/  R2UR UR9, R12 ;  /* 0x000000000c0972ca */ /* 0x001fe200000e0000 */
[----:B------:R-:W0:Y:S01]  /*feb0*/  LDC R14, c[0x0][0x610] ;  /* 0x00018400ff0e7b82 */ /* 0x000e220000000800 */
[----:B------:R-:W1:Y:S01]  /*fec0*/  F2I.U32.TRUNC.NTZ R6, R6 ;  /* 0x0000000600067305 */ /* 0x000e62000020f000 */
[----:B------:R-:W-:Y:S01]  /*fed0*/  IMAD.WIDE.U32 R2, R5, UR10, R2 ;  /* 0x0000000a05027c25 */ /* 0x000fe2000f8e0002 */
[----:B------:R-:W-:-:S03]  /*fee0*/  ULDC UR10, c[0x0][0x618] ;  /* 0x00018600000a7ab9 */ /* 0x000fc60000000800 */
[----:B------:R-:W-:-:S04]  /*fef0*/  IMAD R5, R5, UR11, R4 ;  /* 0x0000000b05057c24 */ /* 0x000fc8000f8e0204 */
[----:B------:R-:W-:-:S05]  /*ff00*/  IMAD.IADD R3, R3, 0x1, R5 ;  /* 0x0000000103037824 */ /* 0x000fca00078e0205 */
[--C-:B------:R-:W-:Y:S02]  /*ff10*/  SHF.R.U64 R12, R2, UR10, R3.reuse ;  /* 0x0000000a020c7c19 */ /* 0x100fe40008001203 */
[----:B------:R-:W-:Y:S01]  /*ff20*/  SHF.R.U32.HI R3, RZ, UR10, R3 ;  /* 0x0000000aff037c19 */ /* 0x000fe20008011603 */
[----:B------:R-:W-:Y:S01]  /*ff30*/  ULDC UR10, c[0x0][0x608] ;  /* 0x00018200000a7ab9 */ /* 0x000fe20000000800 */
[----:B-1----:R-:W-:Y:S02]  /*ff40*/  R2UR UR11, R6 ;  /* 0x00000000060b72ca */ /* 0x002fe400000e0000 */
[--C-:B------:R-:W-:Y:S02]  /*ff50*/  SHF.R.U64 R13, R12, UR10, R3.reuse ;  /* 0x0000000a0c0d7c19 */ /* 0x100fe40008001203 */
[----:B------:R-:W-:Y:S01]  /*ff60*/  SHF.R.U32.HI R2, RZ, UR10, R3 ;  /* 0x0000000aff027c19 */ /* 0x000fe20008011603 */
[----:B------:R-:W-:-:S03]  /*ff70*/  UIADD3 UR10, -UR9, URZ, URZ ;  /* 0x0000003f090a7290 */ /* 0x000fc6000fffe13f */
[--C-:B------:R-:W-:Y:S01]  /*ff80*/  SHF.R.U64 R15, R13, UR12, R2.reuse ;  /* 0x0000000c0d0f7c19 */ /* 0x100fe20008001202 */
[----:B------:R-:W-:Y:S01]  /*ff90*/  ULDC UR9, c[0x0][0x144] ;  /* 0x0000510000097ab9 */ /* 0x000fe20000000800 */
[----:B------:R-:W-:-:S03]  /*ffa0*/  SHF.R.U32.HI R3, RZ, UR12, R2 ;  /* 0x0000000cff037c19 */ /* 0x000fc60008011602 */
[----:B------:R-:W-:Y:S01]  /*ffb0*/  IMAD.MOV.U32 R2, RZ, RZ, R15 ;  /* 0x000000ffff027224 */ /* 0x000fe200078e000f */
[----:B------:R-:W-:Y:S06]  /*ffc0*/  @!P1 BRA `(.L_x_312) ;  /* 0x0000000000289947 */ /* 0x000fec0003800000 */
        /* <DEDUP_REMOVED lines=10> */
.L_x_312:
[----:B------:R-:W-:Y:S01]  /*10070*/  UIADD3 UR11, -UR11, URZ, URZ ;  /* 0x0000003f0b0b7290 */ /* 0x000fe2000fffe13f */
[----:B------:R-:W-:Y:S01]  /*10080*/  SHF.R.U64 R3, R2, UR19, R3 ;  /* 0x0000001302037c19 */ /* 0x000fe20008001203 */
[----:B------:R-:W-:Y:S01]  /*10090*/  UIMAD UR8, UR9, UR10, UR8 ;  /* 0x0000000a090872a4 */ /* 0x000fe2000f8e0208 */
[----:B------:R-:W-:Y:S01]  /*100a0*/  LOP3.LUT R2, R13, UR22, RZ, 0xc0, !PT ;  /* 0x000000160d027c12 */ /* 0x000fe2000f8ec0ff */
[----:B------:R-:W-:Y:S01]  /*100b0*/  IMAD.MOV.U32 R6, RZ, RZ, 0x1 ;  /* 0x00000001ff067424 */ /* 0x000fe200078e00ff */
[----:B------:R-:W-:Y:S01]  /*100c0*/  ULDC UR9, c[0x0][0x148] ;  /* 0x0000520000097ab9 */ /* 0x000fe20000000800 */
[----:B------:R-:W-:Y:S01]  /*100d0*/  IMAD.MOV R4, RZ, RZ, -R3 ;  /* 0x000000ffff047224 */ /* 0x000fe200078e0a03 */
[----:B------:R-:W-:Y:S01]  /*100e0*/  @UP2 UIMAD UR8, UR9, UR11, UR18 ;  /* 0x0000000b090822a4 */ /* 0x000fe2000f8e0212 */
[----:B------:R-:W-:Y:S01]  /*100f0*/  IMAD R3, R3, UR5, R2 ;  /* 0x0000000503037c24 */ /* 0x000fe2000f8e0202 */
[----:B------:R-:W-:Y:S01]  /*10100*/  LOP3.LUT R5, R12, UR4, RZ, 0xc0, !PT ;  /* 0x000000040c057c12 */ /* 0x000fe2000f8ec0ff */
[----:B------:R-:W-:Y:S01]  /*10110*/  ULDC UR9, c[0x0][0x638] ;  /* 0x00018e0000097ab9 */ /* 0x000fe20000000800 */
[----:B------:R-:W-:Y:S01]  /*10120*/  PLOP3.LUT P1, PT, PT, PT, UP2, 0x80, 0x0 ;  /* 0x000000000000781c */ /* 0x000fe20003f2f028 */
[----:B------:R-:W-:-:S02]  /*10130*/  IMAD R2, R4, UR9, R15 ;  /* 0x0000000904027c24 */ /* 0x000fc4000f8e020f */
[----:B0-----:R-:W-:Y:S01]  /*10140*/  IMAD R3, R3, R14, UR8 ;  /* 0x0000000803037e24 */ /* 0x001fe2000f8e020e */
[----:B------:R-:W-:Y:S02]  /*10150*/  ULDC UR8, c[0x0][0x600] ;  /* 0x0001800000087ab9 */ /* 0x000fe40000000800 */
[----:B------:R-:W-:Y:S01]  /*10160*/  IMAD R4, R2, UR8, R5 ;  /* 0x0000000802047c24 */ /* 0x000fe2000f8e0205 */
[----:B------:R-:W-:-:S04]  /*10170*/  PRMT R2, R6, 0x7610, R2 ;  /* 0x0000761006027816 */ /* 0x000fc80000000002 */
[----:B------:R-:W-:Y:S02]  /*10180*/  SEL R5, R4, R3, !P1 ;  /* 0x0000000304057207 */ /* 0x000fe40004800000 */
[----:B------:R-:W-:-:S03]  /*10190*/  SEL R3, R3, R4, !P1 ;  /* 0x0000000403037207 */ /* 0x000fc60004800000 */
[----:B------:R1:W-:Y:S04]  /*101a0*/  STL [R1+0x88], R5 ;  /* 0x0000880501007387 */ /* 0x0003e80000100800 */
[----:B------:R1:W-:Y:S04]  /*101b0*/  STL [R1+0x74], R10 ;  /* 0x0000740a01007387 */ /* 0x0003e80000100800 */
[----:B------:R1:W-:Y:S02]  /*101c0*/  STL [R1+0x84], R3 ;  /* 0x0000840301007387 */ /* 0x0003e40000100800 */
.L_x_310:
[----:B------:R-:W-:Y:S05]  /*101d0*/  BSYNC B1 ;  /* 0x0000000000017941 */ /* 0x000fea0003800000 */
.L_x_309:
[----:B------:R-:W-:-:S13]  /*101e0*/  LOP3.LUT P1, RZ, R2, 0xff, RZ, 0xc0, !PT ;  /* 0x000000ff02ff7812 */ /* 0x000fda000782c0ff */
[----:B------:R-:W-:Y:S05]  /*101f0*/  @P1 BRA `(.L_x_313) ;  /* 0xfffffff000e81947 */ /* 0x000fea000383ffff */
[----:B------:R-:W-:Y:S05]  /*10200*/  BSYNC B0 ;  /* 0x0000000000007941 */ /* 0x000fea0003800000 */
.L_x_301:
[----:B------:R-:W-:-:S03]  /*10210*/  UMOV UR8, 0xffffffff ;  /* 0xffffffff00087882 */ /* 0x000fc60000000000 */
[----:B------:R-:W-:Y:S05]  /*10220*/  BRA.DIV UR8, `(.L_x_314) ;  /* 0x0000000608587947 */ /* 0x000fea000b800000 */
[----:B------:R-:W-:-:S13]  /*10230*/  ELECT P0, URZ, PT ;  /* 0x00000000003f782f */ /* 0x000fda0003800000 */
.L_x_330:
[----:B------:R-:W-:Y:S04]  /*10240*/  BSSY B0, `(.L_x_315) ;  /* 0x000002c000007945 */ /* 0x000fe80003800000 */
[----:B------:R-:W-:Y:S05]  /*10250*/  @!P0 BRA `(.L_x_316) ;  /* 0x0000000000a88947 */ /* 0x000fea0003800000 */
[----:B------:R-:W-:-:S04]  /*10260*/  ULOP3.LUT UR8, UR7, 0x2, URZ, 0xfc, !UPT ;  /* 0x0000000207087892 */ /* 0x000fc8000f8efc3f */
[----:B------:R-:W-:-:S06]  /*10270*/  UISETP.NE.AND UP0, UPT, UR8, 0x3, UPT ;  /* 0x000000030800788c */ /* 0x000fcc000bf05270 */
[----:B------:R-:W-:-:S13]  /*10280*/  PLOP3.LUT P0, PT, PT, PT, UP0, 0x80, 0x0 ;  /* 0x000000000000781c */ /* 0x000fda0003f0f008 */
[----:B------:R-:W-:Y:S05]  /*10290*/  @!P0 BRA `(.L_x_317) ;  /* 0x0000000000048947 */ /* 0x000fea0003800000 */
[----:B------:R-:W-:Y:S01]  /*102a0*/  BPT.TRAP 0x1 ;  /* 0x000000040000795c */ /* 0x000fe20000300000 */
.L_x_317:
[----:B01----:R-:W0:Y:S01]  /*102b0*/  S2R R3, SR_CgaCtaId ;  /* 0x0000000000037919 */ /* 0x003e220000008800 */
[----:B------:R-:W-:Y:S02]  /*102c0*/  MOV R0, 0x400 ;  /* 0x0000040000007802 */ /* 0x000fe40000000f00 */
[----:B------:R-:W-:Y:S02]  /*102d0*/  SHF.L.U32 R2, R8, 0x1f, RZ ;  /* 0x0000001f08027819 */ /* 0x000fe400000006ff */
[----:B0-----:R-:W-:-:S05]  /*102e0*/  LEA R0, R3, R0, 0x18 ;  /* 0x0000000003007211 */ /* 0x001fca00078ec0ff */
[----:B------:R-:W-:-:S04]  /*102f0*/  VIADD R0, R0, 0x20 ;  /* 0x0000002000007836 */ /* 0x000fc80000000000 */
[C---:B------:R-:W-:Y:S02]  /*10300*/  IMAD R5, R9.reuse, 0x8, R0 ;  /* 0x0000000809057824 */ /* 0x040fe400078e0200 */
[----:B------:R-:W-:Y:S02]  /*10310*/  VIADD R9, R9, 0x1 ;  /* 0x0000000109097836 */ /* 0x000fe40000000000 */
[----:B------:R-:W0:Y:S03]  /*10320*/  SYNCS.PHASECHK.TRANS64.TRYWAIT P0, [R5+URZ], R2 ;  /* 0x00000002050075a7 */ /* 0x000e26000800017f */
[----:B------:R-:W-:-:S04]  /*10330*/  ISETP.NE.AND P1, PT, R9, 0x4, PT ;  /* 0x000000040900780c */ /* 0x000fc80003f25270 */
[----:B------:R-:W-:Y:S02]  /*10340*/  SEL R3, RZ, 0x1, P1 ;  /* 0x00000001ff037807 */ /* 0x000fe40000800000 */
[----:B------:R-:W-:Y:S02]  /*10350*/  SEL R9, R9, RZ, P1 ;  /* 0x000000ff09097207 */ /* 0x000fe40000800000 */
[----:B------:R-:W-:-:S03]  /*10360*/  LOP3.LUT R8, R8, R3, RZ, 0x3c, !PT ;  /* 0x0000000308087212 */ /* 0x000fc600078e3cff */
[----:B------:R-:W-:Y:S01]  /*10370*/  IMAD R7, R9, 0x8, R0 ;  /* 0x0000000809077824 */ /* 0x000fe200078e0200 */
[----:B------:R-:W-:Y:S01]  /*10380*/  SHF.L.U32 R4, R8, 0x1f, RZ ;  /* 0x0000001f08047819 */ /* 0x000fe200000006ff */
[----:B0-----:R-:W-:Y:S06]  /*10390*/  @!P0 BRA `(.L_x_318) ;  /* 0x0000000400208947 */ /* 0x001fec0003800000 */
.L_x_331:
[----:B------:R-:W1:Y:S01]  /*103a0*/  SYNCS.PHASECHK.TRANS64.TRYWAIT P0, [R7+URZ], R4 ;  /* 0x00000004070075a7 */ /* 0x000e62000800017f */
[----:B0-----:R-:W-:-:S05]  /*103b0*/  VIADD R2, R9, 0x1 ;  /* 0x0000000109027836 */ /* 0x001fca0000000000 */
[----:B------:R-:W-:-:S04]  /*103c0*/  ISETP.NE.AND P1, PT, R2, 0x4, PT ;  /* 0x000000040200780c */ /* 0x000fc80003f25270 */
[----:B------:R-:W-:Y:S02]  /*103d0*/  SEL R3, RZ, 0x1, P1 ;  /* 0x00000001ff037807 */ /* 0x000fe40000800000 */
[----:B------:R-:W-:Y:S02]  /*103e0*/  SEL R9, R2, RZ, P1 ;  /* 0x000000ff02097207 */ /* 0x000fe40000800000 */
[----:B------:R-:W-:-:S03]  /*103f0*/  LOP3.LUT R11, R8, R3, RZ, 0x3c, !PT ;  /* 0x00000003080b7212 */ /* 0x000fc600078e3cff */
[----:B------:R-:W-:Y:S01]  /*10400*/  IMAD R6, R9, 0x8, R0 ;  /* 0x0000000809067824 */ /* 0x000fe200078e0200 */
[----:B------:R-:W-:Y:S01]  /*10410*/  SHF.L.U32 R5, R11, 0x1f, RZ ;  /* 0x0000001f0b057819 */ /* 0x000fe200000006ff */
[----:B-1----:R-:W-:Y:S06]  /*10420*/  @!P0 BRA `(.L_x_319) ;  /* 0x0000000400108947 */ /* 0x002fec0003800000 */
.L_x_332:
[----:B------:R-:W1:Y:S01]  /*10430*/  SYNCS.PHASECHK.TRANS64.TRYWAIT P0, [R6+URZ], R5 ;  /* 0x00000005060075a7 */ /* 0x000e62000800017f */
[----:B------:R-:W-:-:S05]  /*10440*/  VIADD R2, R9, 0x1 ;  /* 0x0000000109027836 */ /* 0x000fca0000000000 */
[----:B------:R-:W-:-:S04]  /*10450*/  ISETP.NE.AND P1, PT, R2, 0x4, PT ;  /* 0x000000040200780c */ /* 0x000fc80003f25270 */
[----:B0-----:R-:W-:Y:S02]  /*10460*/  SEL R4, RZ, 0x1, P1 ;  /* 0x00000001ff047807 */ /* 0x001fe40000800000 */
[----:B------:R-:W-:Y:S02]  /*10470*/  SEL R3, R2, RZ, P1 ;  /* 0x000000ff02037207 */ /* 0x000fe40000800000 */
[----:B------:R-:W-:Y:S01]  /*10480*/  LOP3.LUT R4, R11, R4, RZ, 0x3c, !PT ;  /* 0x000000040b047212 */ /* 0x000fe200078e3cff */
[----:B-1----:R-:W-:Y:S06]  /*10490*/  @!P0 BRA `(.L_x_320) ;  /* 0x0000000400088947 */ /* 0x002fec0003800000 */
.L_x_333:
[----:B------:R-:W-:Y:S01]  /*104a0*/  IMAD R3, R3, 0x8, R0 ;  /* 0x0000000803037824 */ /* 0x000fe200078e0200 */
[----:B------:R-:W-:-:S07]  /*104b0*/  SHF.L.U32 R0, R4, 0x1f, RZ ;  /* 0x0000001f04007819 */ /* 0x000fce00000006ff */
.L_x_321:
[----:B-1----:R1:W2:Y:S02]  /*104c0*/  SYNCS.PHASECHK.TRANS64.TRYWAIT P0, [R3+URZ], R0 ;  /* 0x00000000030075a7 */ /* 0x0022a4000800017f */
[----:B--2---:R-:W-:Y:S05]  /*104d0*/  @!P0 NANOSLEEP.SYNCS 0x989680 ;  /* 0x009896800000895d */ /* 0x004fea0003900000 */
[----:B------:R-:W2:Y:S02]  /*104e0*/  @!P0 SYNCS.PHASECHK.TRANS64 P0, [R3+URZ], R0 ;  /* 0x00000000030085a7 */ /* 0x000ea4000800007f */
[----:B--2---:R-:W-:Y:S05]  /*104f0*/  @!P0 BRA `(.L_x_321) ;  /* 0xfffffffc00f08947 */ /* 0x004fea000383ffff */
.L_x_316:
[----:B------:R-:W-:Y:S05]  /*10500*/  BSYNC B0 ;  /* 0x0000000000007941 */ /* 0x000fea0003800000 */
.L_x_315:
[----:B------:R-:W-:Y:S05]  /*10510*/  EXIT ;  /* 0x000000000000794d */ /* 0x000fea0003800000 */
.L_x_18:
[----:B0-----:R-:W-:-:S04]  /*10520*/  IMAD.U32 R3, RZ, RZ, UR21 ;  /* 0x00000015ff037e24 */ /* 0x001fc8000f8e00ff */
[----:B------:R0:W1:Y:S03]  /*10530*/  SYNCS.PHASECHK.TRANS64.TRYWAIT P0, [R3+URZ+-0x8], R0 ;  /* 0xfffff800030075a7 */ /* 0x000066000800017f */
[----:B-1----:R-:W-:Y:S05]  /*10540*/  @!P0 NANOSLEEP.SYNCS 0x989680 ;  /* 0x009896800000895d */ /* 0x002fea0003900000 */
[----:B------:R-:W1:Y:S02]  /*10550*/  @!P0 SYNCS.PHASECHK.TRANS64 P0, [R3+URZ+-0x8], R0 ;  /* 0xfffff800030085a7 */ /* 0x000e64000800007f */
[----:B-1----:R-:W-:Y:S05]  /*10560*/  @!P0 BRA `(.L_x_18) ;  /* 0xfffffffc00ec8947 */ /* 0x002fea000383ffff */
[----:B------:R-:W-:Y:S05]  /*10570*/  BRA `(.L_x_322) ;  /* 0xffffff1000d47947 */ /* 0x000fea000383ffff */
.L_x_23:
[----:B-1----:R-:W-:-:S04]  /*10580*/  IMAD.U32 R3, RZ, RZ, UR4 ;  /* 0x00000004ff037e24 */ /* 0x002fc8000f8e00ff */
[----:B------:R1:W2:Y:S03]  /*10590*/  SYNCS.PHASECHK.TRANS64.TRYWAIT P0, [R3+URZ], R0 ;  /* 0x00000000030075a7 */ /* 0x0002a6000800017f */
[----:B--2---:R-:W-:Y:S05]  /*105a0*/  @!P0 NANOSLEEP.SYNCS 0x989680 ;  /* 0x009896800000895d */ /* 0x004fea0003900000 */
[----:B------:R-:W2:Y:S02]  /*105b0*/  @!P0 SYNCS.PHASECHK.TRANS64 P0, [R3+URZ], R0 ;  /* 0x00000000030085a7 */ /* 0x000ea4000800007f */
[----:B--2---:R-:W-:Y:S05]  /*105c0*/  @!P0 BRA `(.L_x_23) ;  /* 0xfffffffc00ec8947 */ /* 0x004fea000383ffff */
[----:B------:R-:W-:Y:S05]  /*105d0*/  BRA `(.L_x_22) ;  /* 0xffffff1c003c7947 */ /* 0x000fea000383ffff */
.L_x_29:
[----:B-----5:R2:W-:Y:S02]  /*105e0*/  STL [R1+0xa0], R0 ;  /* 0x0000a00001007387 */ /* 0x0205e40000100800 */
[----:B--2---:R-:W-:-:S04]  /*105f0*/  IMAD.U32 R0, RZ, RZ, UR8 ;  /* 0x00000008ff007e24 */ /* 0x004fc8000f8e00ff */
[----:B------:R2:W3:Y:S03]  /*10600*/  SYNCS.PHASECHK.TRANS64.TRYWAIT P0, [R0+URZ], R229 ;  /* 0x000000e5000075a7 */ /* 0x0004e6000800017f */
[----:B---3--:R-:W-:Y:S05]  /*10610*/  @!P0 NANOSLEEP.SYNCS 0x989680 ;  /* 0x009896800000895d */ /* 0x008fea0003900000 */
[----:B------:R2:W3:Y:S02]  /*10620*/  @!P0 SYNCS.PHASECHK.TRANS64 P0, [R0+URZ], R229 ;  /* 0x000000e5000085a7 */ /* 0x0004e4000800007f */
[----:B--2---:R2:W5:Y:S02]  /*10630*/  LDL.LU R0, [R1+0xa0] ;  /* 0x0000a00001007983 */ /* 0x0045640000300800 */
[----:B--23--:R-:W-:Y:S05]  /*10640*/  @!P0 BRA `(.L_x_29) ;  /* 0xfffffffc00e48947 */ /* 0x00cfea000383ffff */
[----:B------:R-:W-:Y:S05]  /*10650*/  BRA `(.L_x_28) ;  /* 0xffffff2c00d47947 */ /* 0x000fea000383ffff */
.L_x_37:
[----:B---3--:R-:W-:-:S04]  /*10660*/  IMAD.U32 R25, RZ, RZ, UR21 ;  /* 0x00000015ff197e24 */ /* 0x008fc8000f8e00ff */
[----:B------:R3:W4:Y:S03]  /*10670*/  SYNCS.PHASECHK.TRANS64.TRYWAIT P0, [R25+URZ+0x8], R24 ;  /* 0x00000818190075a7 */ /* 0x000726000800017f */
[----:B----4-:R-:W-:Y:S05]  /*10680*/  @!P0 NANOSLEEP.SYNCS 0x989680 ;  /* 0x009896800000895d */ /* 0x010fea0003900000 */
[----:B------:R-:W4:Y:S02]  /*10690*/  @!P0 SYNCS.PHASECHK.TRANS64 P0, [R25+URZ+0x8], R24 ;  /* 0x00000818190085a7 */ /* 0x000f24000800007f */
[----:B----4-:R-:W-:Y:S05]  /*106a0*/  @!P0 BRA `(.L_x_37) ;  /* 0xfffffffc00ec8947 */ /* 0x010fea000383ffff */
[----:B------:R-:W-:Y:S05]  /*106b0*/  BRA `(.L_x_323) ;  /* 0xffffff5000c87947 */ /* 0x000fea000383ffff */
.L_x_302:
[----:B------:R-:W-:Y:S01]  /*106c0*/  BSSY B1, `(.L_x_324) ;  /* 0x0000006000017945 */ /* 0x000fe20003800000 */
[----:B------:R-:W-:-:S07]  /*106d0*/  IMAD.MOV.U32 R2, RZ, RZ, -0x1 ;  /* 0xffffffffff027424 */ /* 0x000fce00078e00ff */
[----:B------:R-:W-:Y:S05]  /*106e0*/  WARPSYNC.COLLECTIVE R2, `(.L_x_325) ;  /* 0x00000000020c7348 */ /* 0x000fea0003c00000 */
[----:B------:R-:W-:Y:S02]  /*106f0*/  ELECT P1, UR62, PT ;  /* 0x00000000003e782f */ /* 0x000fe40003820000 */
[----:B------:R-:W-:Y:S01]  /*10700*/  MOV R2, UR62 ;  /* 0x0000003e00027c02 */ /* 0x000fe20008000f00 */
[----:B------:R-:W-:Y:S10]  /*10710*/  ENDCOLLECTIVE ;  /* 0x000000000000791b */ /* 0x000ff40003800000 */
.L_x_325:
[----:B------:R-:W-:Y:S05]  /*10720*/  BSYNC B1 ;  /* 0x0000000000017941 */ /* 0x000fea0003800000 */
.L_x_324:
[----:B------:R-:W-:Y:S05]  /*10730*/  BRA `(.L_x_326) ;  /* 0xffffffec00a47947 */ /* 0x000fea000383ffff */
.L_x_305:
[----:B-1----:R1:W2:Y:S02]  /*10740*/  SYNCS.PHASECHK.TRANS64.TRYWAIT P1, [R11+URZ+0x20], R4 ;  /* 0x000020040b0075a7 */ /* 0x0022a4000802017f */
[----:B--2---:R-:W-:Y:S05]  /*10750*/  @!P1 NANOSLEEP.SYNCS 0x989680 ;  /* 0x009896800000995d */ /* 0x004fea0003900000 */
[----:B------:R-:W2:Y:S02]  /*10760*/  @!P1 SYNCS.PHASECHK.TRANS64 P1, [R11+URZ+0x20], R4 ;  /* 0x000020040b0095a7 */ /* 0x000ea4000802007f */
[----:B--2---:R-:W-:Y:S05]  /*10770*/  @!P1 BRA `(.L_x_305) ;  /* 0xfffffffc00f09947 */ /* 0x004fea000383ffff */
[----:B------:R-:W-:Y:S05]  /*10780*/  BRA `(.L_x_327) ;  /* 0xffffffec00e47947 */ /* 0x000fea000383ffff */
.L_x_314:
[----:B------:R-:W-:Y:S01]  /*10790*/  BSSY B0, `(.L_x_328) ;  /* 0x0000006000007945 */ /* 0x000fe20003800000 */
[----:B------:R-:W-:-:S07]  /*107a0*/  IMAD.MOV.U32 R2, RZ, RZ, -0x1 ;  /* 0xffffffffff027424 */ /* 0x000fce00078e00ff */
[----:B01----:R-:W-:Y:S05]  /*107b0*/  WARPSYNC.COLLECTIVE R2, `(.L_x_329) ;  /* 0x00000000020c7348 */ /* 0x003fea0003c00000 */
[----:B------:R-:W-:Y:S02]  /*107c0*/  ELECT P1, UR62, PT ;  /* 0x00000000003e782f */ /* 0x000fe40003820000 */
[----:B------:R-:W-:Y:S01]  /*107d0*/  MOV R2, UR62 ;  /* 0x0000003e00027c02 */ /* 0x000fe20008000f00 */
[----:B01----:R-:W-:Y:S10]  /*107e0*/  ENDCOLLECTIVE ;  /* 0x000000000000791b */ /* 0x003ff40003800000 */
.L_x_329:
[----:B------:R-:W-:Y:S05]  /*107f0*/  BSYNC B0 ;  /* 0x0000000000007941 */ /* 0x000fea0003800000 */
.L_x_328:
[----:B------:R-:W-:Y:S01]  /*10800*/  PLOP3.LUT P0, PT, P1, PT, PT, 0x80, 0x0 ;  /* 0x000000000000781c */ /* 0x000fe20000f0f070 */
[----:B------:R-:W-:-:S12]  /*10810*/  BRA `(.L_x_330) ;  /* 0xfffffff800887947 */ /* 0x000fd8000383ffff */
.L_x_318:
[----:B0-----:R0:W1:Y:S02]  /*10820*/  SYNCS.PHASECHK.TRANS64.TRYWAIT P0, [R5+URZ], R2 ;  /* 0x00000002050075a7 */ /* 0x001064000800017f */
[----:B-1----:R-:W-:Y:S05]  /*10830*/  @!P0 NANOSLEEP.SYNCS 0x989680 ;  /* 0x009896800000895d */ /* 0x002fea0003900000 */
[----:B------:R-:W1:Y:S02]  /*10840*/  @!P0 SYNCS.PHASECHK.TRANS64 P0, [R5+URZ], R2 ;  /* 0x00000002050085a7 */ /* 0x000e64000800007f */
[----:B-1----:R-:W-:Y:S05]  /*10850*/  @!P0 BRA `(.L_x_318) ;  /* 0xfffffffc00f08947 */ /* 0x002fea000383ffff */
[----:B------:R-:W-:Y:S05]  /*10860*/  BRA `(.L_x_331) ;  /* 0xfffffff800cc7947 */ /* 0x000fea000383ffff */
.L_x_319:
[----:B0-----:R0:W1:Y:S02]  /*10870*/  SYNCS.PHASECHK.TRANS64.TRYWAIT P0, [R7+URZ], R4 ;  /* 0x00000004070075a7 */ /* 0x001064000800017f */
[----:B-1----:R-:W-:Y:S05]  /*10880*/  @!P0 NANOSLEEP.SYNCS 0x989680 ;  /* 0x009896800000895d */ /* 0x002fea0003900000 */
[----:B------:R-:W1:Y:S02]  /*10890*/  @!P0 SYNCS.PHASECHK.TRANS64 P0, [R7+URZ], R4 ;  /* 0x00000004070085a7 */ /* 0x000e64000800007f */
[----:B-1----:R-:W-:Y:S05]  /*108a0*/  @!P0 BRA `(.L_x_319) ;  /* 0xfffffffc00f08947 */ /* 0x002fea000383ffff */
[----:B------:R-:W-:Y:S05]  /*108b0*/  BRA `(.L_x_332) ;  /* 0xfffffff800dc7947 */ /* 0x000fea000383ffff */
.L_x_320:
[----:B0-----:R0:W1:Y:S02]  /*108c0*/  SYNCS.PHASECHK.TRANS64.TRYWAIT P0, [R6+URZ], R5 ;  /* 0x00000005060075a7 */ /* 0x001064000800017f */
[----:B-1----:R-:W-:Y:S05]  /*108d0*/  @!P0 NANOSLEEP.SYNCS 0x989680 ;  /* 0x009896800000895d */ /* 0x002fea0003900000 */
[----:B------:R-:W1:Y:S02]  /*108e0*/  @!P0 SYNCS.PHASECHK.TRANS64 P0, [R6+URZ], R5 ;  /* 0x00000005060085a7 */ /* 0x000e64000800007f */
[----:B-1----:R-:W-:Y:S05]  /*108f0*/  @!P0 BRA `(.L_x_320) ;  /* 0xfffffffc00f08947 */ /* 0x002fea000383ffff */
[----:B------:R-:W-:Y:S05]  /*10900*/  BRA `(.L_x_333) ;  /* 0xfffffff800e47947 */ /* 0x000fea000383ffff */
.L_x_334:
[----:B------:R-:W-:-:S00]  /*10910*/  BRA `(.L_x_334) ;  /* 0xfffffffc00fc7947 */ /* 0x000fc0000383ffff */
[----:B------:R-:W-:-:S00]  /*10920*/  NOP ;  /* 0x0000000000007918 */ /* 0x000fc00000000000 */
        /* <DEDUP_REMOVED lines=13> */
.L_x_335:


//--------------------- .nv.shared._ZN7cutlass13device_kernelINS_4gemm6kernel13GemmUniversalIN4cute5tupleIJiiiiEEENS1_10collective13CollectiveMmaINS1_37MainloopSm90TmaGmmaWarpSpecializedFP8ILi4ENS5_IJNS4_1CILi2EEESB_NSA_ILi1EEEEEENS1_32KernelTmaWarpSpecializedPingpongEEENS5_IJNSA_ILi64EEENSA_ILi256EEENSA_ILi128EEEEEENS_12float_e5m2_tENS5_IJlSC_lEEESK_SL_NS4_8TiledMMAINS4_8MMA_AtomIJNS4_4SM904GMMA31MMA_64x256x32_F32E5M2E5M2_SS_TNILNSP_7ScaleInE1ELSR_1EEEEEENS4_6LayoutINS5_IJSC_SC_SC_EEENS5_IJNSA_ILi0EEESW_SW_EEEEENS5_IJNS4_10UnderscoreESZ_SZ_EEEEENS4_23SM90_TMA_LOAD_MULTICASTENS4_14ComposedLayoutINS4_7SwizzleILi3ELi4ELi3EEENS4_18smem_ptr_flag_bitsILi8EEENSU_INS5_IJNSA_ILi8EEESI_EEENS5_IJSI_SC_EEEEEEEvNS4_8identityES12_S1C_vS1D_EENS_8epilogue10collective6detail29Sm90TmaWarpSpecializedAdapterINS1G_15DefaultEpilogueISK_SL_SL_NS1F_6thread17LinearCombinationISK_Li1EffLNS1K_9ScaleType4KindE0ELNS_15FloatRoundStyleE2ESK_EENS1_15EpilogueDefaultEEEEEvvEEEEvNT_6ParamsE --------------------------
	.section	.nv.shared._ZN7cutlass13device_kernelINS_4gemm6kernel13GemmUniversalIN4cute5tupleIJiiiiEEENS1_10collective13CollectiveMmaINS1_37MainloopSm90TmaGmmaWarpSpecializedFP8ILi4ENS5_IJNS4_1CILi2EEESB_NSA_ILi1EEEEEENS1_32KernelTmaWarpSpecializedPingpongEEENS5_IJNSA_ILi64EEENSA_ILi256EEENSA_ILi128EEEEEENS_12float_e5m2_tENS5_IJlSC_lEEESK_SL_NS4_8TiledMMAINS4_8MMA_AtomIJNS4_4SM904GMMA31MMA_64x256x32_F32E5M2E5M2_SS_TNILNSP_7ScaleInE1ELSR_1EEEEEENS4_6LayoutINS5_IJSC_SC_SC_EEENS5_IJNSA_ILi0EEESW_SW_EEEEENS5_IJNS4_10UnderscoreESZ_SZ_EEEEENS4_23SM90_TMA_LOAD_MULTICASTENS4_14ComposedLayoutINS4_7SwizzleILi3ELi4ELi3EEENS4_18smem_ptr_flag_bitsILi8EEENSU_INS5_IJNSA_ILi8EEESI_EEENS5_IJSI_SC_EEEEEEEvNS4_8identityES12_S1C_vS1D_EENS_8epilogue10collective6detail29Sm90TmaWarpSpecializedAdapterINS1G_15DefaultEpilogueISK_SL_SL_NS1F_6thread17LinearCombinationISK_Li1EffLNS1K_9ScaleType4KindE0ELNS_15FloatRoundStyleE2ESK_EENS1_15EpilogueDefaultEEEEEvvEEEEvNT_6ParamsE,"aw",@nobits
	.sectionflags	@""
	.align	16
	.zero		1024


//--------------------- .nv.shared.reserved.0     --------------------------
	.section	.nv.shared.reserved.0,"aw",@nobits
	.weak		__nv_reservedSMEM_offset_0_alias
	.size		__nv_reservedSMEM_offset_0_alias, 0, 0
	.other		__nv_reservedSMEM_offset_0_alias,@"STO_CUDA_RESERVED_SHARED STV_DEFAULT"
__nv_reservedSMEM_offset_0_alias:
	.zero		0


//--------------------- .nv.global                --------------------------
	.section	.nv.global,"aw",@nobits
.nv.global:
	.type		_ZN39_INTERNAL_f8c11f50_4_k_cu_1599470a_52874cute1_E,@object
	.size		_ZN39_INTERNAL_f8c11f50_4_k_cu_1599470a_52874cute1_E,(_ZN39_INTERNAL_f8c11f50_4_k_cu_1599470a_52874cuda3std3__45__cpo6cbeginE - _ZN39_INTERNAL_f8c11f50_4_k_cu_1599470a_52874cute1_E)
_ZN39_INTERNAL_f8c11f50_4_k_cu_1599470a_52874cute1_E:
	.zero		1
	.type		_ZN39_INTERNAL_f8c11f50_4_k_cu_1599470a_52874cuda3std3__45__cpo6cbeginE,@object
	.size		_ZN39_INTERNAL_f8c11f50_4_k_cu_1599470a_52874cuda3std3__45__cpo6cbeginE,(_ZN39_INTERNAL_f8c11f50_4_k_cu_1599470a_52874cuda3std3__48in_placeE - _ZN39_INTERNAL_f8c11f50_4_k_cu_1599470a_52874cuda3std3__45__cpo6cbeginE)
_ZN39_INTERNAL_f8c11f50_4_k_cu_1599470a_52874cuda3std3__45__cpo6cbeginE:
	.zero		1
	.type		_ZN39_INTERNAL_f8c11f50_4_k_cu_1599470a_52874cuda3std3__48in_placeE,@object
	.size		_ZN39_INTERNAL_f8c11f50_4_k_cu_1599470a_52874cuda3std3__48in_placeE,(_ZN39_INTERNAL_f8c11f50_4_k_cu_1599470a_52874cuda3std6ranges3__45__cpo9iter_moveE - _ZN39_INTERNAL_f8c11f50_4_k_cu_1599470a_52874cuda3std3__48in_placeE)
_ZN39_INTERNAL_f8c11f50_4_k_cu_1599470a_52874cuda3std3__48in_placeE:
	.zero		1
	.type		_ZN39_INTERNAL_f8c11f50_4_k_cu_1599470a_52874cuda3std6ranges3__45__cpo9iter_moveE,@object
	.size		_ZN39_INTERNAL_f8c11f50_4_k_cu_1599470a_52874cuda3std6ranges3__45__cpo9iter_moveE,(_ZN39_INTERNAL_f8c11f50_4_k_cu_1599470a_52874cuda3std3__45__cpo5beginE - _ZN39_INTERNAL_f8c11f50_4_k_cu_1599470a_52874cuda3std6ranges3__45__cpo9iter_moveE)
_ZN39_INTERNAL_f8c11f50_4_k_cu_1599470a_52874cuda3std6ranges3__45__cpo9iter_moveE:
	.zero		1
	.type		_ZN39_INTERNAL_f8c11f50_4_k_cu_1599470a_52874cuda3std3__45__cpo5beginE,@object
	.size		_ZN39_INTERNAL_f8c11f50_4_k_cu_1599470a_52874cuda3std3__45__cpo5beginE,(_ZN39_INTERNAL_f8c11f50_4_k_cu_1599470a_52874cuda3std3__441_GLOBAL__N__f8c11f50_4_k_cu_1599470a_52876ignoreE - _ZN39_INTERNAL_f8c11f50_4_k_cu_1599470a_52874cuda3std3__45__cpo5beginE)
_ZN39_INTERNAL_f8c11f50_4_k_cu_1599470a_52874cuda3std3__45__cpo5beginE:
	.zero		1
	.type		_ZN39_INTERNAL_f8c11f50_4_k_cu_1599470a_52874cuda3std3__441_GLOBAL__N__f8c11f50_4_k_cu_1599470a_52876ignoreE,@object
	.size		_ZN39_INTERNAL_f8c11f50_4_k_cu_1599470a_52874cuda3std3__441_GLOBAL__N__f8c11f50_4_k_cu_1599470a_52876ignoreE,(_ZN39_INTERNAL_f8c11f50_4_k_cu_1599470a_52874cute7productE - _ZN39_INTERNAL_f8c11f50_4_k_cu_1599470a_52874cuda3std3__441_GLOBAL__N__f8c11f50_4_k_cu_1599470a_52876ignoreE)
_ZN39_INTERNAL_f8c11f50_4_k_cu_1599470a_52874cuda3std3__441_GLOBAL__N__f8c11f50_4_k_cu_1599470a_52876ignoreE:
	.zero		1
	.type		_ZN39_INTERNAL_f8c11f50_4_k_cu_1599470a_52874cute7productE,@object
	.size		_ZN39_INTERNAL_f8c11f50_4_k_cu_1599470a_52874cute7productE,(_ZN39_INTERNAL_f8c11f50_4_k_cu_1599470a_52874cuda3std3__45__cpo3endE - _ZN39_INTERNAL_f8c11f50_4_k_cu_1599470a_52874cute7productE)
_ZN39_INTERNAL_f8c11f50_4_k_cu_1599470a_52874cute7productE:
	.zero		1
	.type		_ZN39_INTERNAL_f8c11f50_4_k_cu_1599470a_52874cuda3std3__45__cpo3endE,@object
	.size		_ZN39_INTERNAL_f8c11f50_4_k_cu_1599470a_52874cuda3std3__45__cpo3endE,(_ZN39_INTERNAL_f8c11f50_4_k_cu_1599470a_52874cuda3std3__419piecewise_constructE - _ZN39_INTERNAL_f8c11f50_4_k_cu_1599470a_52874cuda3std3__45__cpo3endE)
_ZN39_INTERNAL_f8c11f50_4_k_cu_1599470a_52874cuda3std3__45__cpo3endE:
	.zero		1
	.type		_ZN39_INTERNAL_f8c11f50_4_k_cu_1599470a_52874cuda3std3__419piecewise_constructE,@object
	.size		_ZN39_INTERNAL_f8c11f50_4_k_cu_1599470a_52874cuda3std3__419piecewise_constructE,(_ZN39_INTERNAL_f8c11f50_4_k_cu_1599470a_52874cuda3std3__45__cpo4cendE - _ZN39_INTERNAL_f8c11f50_4_k_cu_1599470a_52874cuda3std3__419piecewise_constructE)
_ZN39_INTERNAL_f8c11f50_4_k_cu_1599470a_52874cuda3std3__419piecewise_constructE:
	.zero		1
	.type		_ZN39_INTERNAL_f8c11f50_4_k_cu_1599470a_52874cuda3std3__45__cpo4cendE,@object
	.size		_ZN39_INTERNAL_f8c11f50_4_k_cu_1599470a_52874cuda3std3__45__cpo4cendE,(_ZN39_INTERNAL_f8c11f50_4_k_cu_1599470a_52874cuda3std6ranges3__45__cpo4swapE - _ZN39_INTERNAL_f8c11f50_4_k_cu_1599470a_52874cuda3std3__45__cpo4cendE)
_ZN39_INTERNAL_f8c11f50_4_k_cu_1599470a_52874cuda3std3__45__cpo4cendE:
	.zero		1
	.type		_ZN39_INTERNAL_f8c11f50_4_k_cu_1599470a_52874cuda3std6ranges3__45__cpo4swapE,@object
	.size		_ZN39_INTERNAL_f8c11f50_4_k_cu_1599470a_52874cuda3std6ranges3__45__cpo4swapE,(.L_7 - _ZN39_INTERNAL_f8c11f50_4_k_cu_1599470a_52874cuda3std6ranges3__45__cpo4swapE)
_ZN39_INTERNAL_f8c11f50_4_k_cu_1599470a_52874cuda3std6ranges3__45__cpo4swapE:
	.zero		1
.L_7:


//--------------------- .nv.constant0._ZN7cutlass13device_kernelINS_4gemm6kernel13GemmUniversalIN4cute5tupleIJiiiiEEENS1_10collective13CollectiveMmaINS1_37MainloopSm90TmaGmmaWarpSpecializedFP8ILi4ENS5_IJNS4_1CILi2EEESB_NSA_ILi1EEEEEENS1_32KernelTmaWarpSpecializedPingpongEEENS5_IJNSA_ILi64EEENSA_ILi256EEENSA_ILi128EEEEEENS_12float_e5m2_tENS5_IJlSC_lEEESK_SL_NS4_8TiledMMAINS4_8MMA_AtomIJNS4_4SM904GMMA31MMA_64x256x32_F32E5M2E5M2_SS_TNILNSP_7ScaleInE1ELSR_1EEEEEENS4_6LayoutINS5_IJSC_SC_SC_EEENS5_IJNSA_ILi0EEESW_SW_EEEEENS5_IJNS4_10UnderscoreESZ_SZ_EEEEENS4_23SM90_TMA_LOAD_MULTICASTENS4_14ComposedLayoutINS4_7SwizzleILi3ELi4ELi3EEENS4_18smem_ptr_flag_bitsILi8EEENSU_INS5_IJNSA_ILi8EEESI_EEENS5_IJSI_SC_EEEEEEEvNS4_8identityES12_S1C_vS1D_EENS_8epilogue10collective6detail29Sm90TmaWarpSpecializedAdapterINS1G_15DefaultEpilogueISK_SL_SL_NS1F_6thread17LinearCombinationISK_Li1EffLNS1K_9ScaleType4KindE0ELNS_15FloatRoundStyleE2ESK_EENS1_15EpilogueDefaultEEEEEvvEEEEvNT_6ParamsE --------------------------
	.section	.nv.constant0._ZN7cutlass13device_kernelINS_4gemm6kernel13GemmUniversalIN4cute5tupleIJiiiiEEENS1_10collective13CollectiveMmaINS1_37MainloopSm90TmaGmmaWarpSpecializedFP8ILi4ENS5_IJNS4_1CILi2EEESB_NSA_ILi1EEEEEENS1_32KernelTmaWarpSpecializedPingpongEEENS5_IJNSA_ILi64EEENSA_ILi256EEENSA_ILi128EEEEEENS_12float_e5m2_tENS5_IJlSC_lEEESK_SL_NS4_8TiledMMAINS4_8MMA_AtomIJNS4_4SM904GMMA31MMA_64x256x32_F32E5M2E5M2_SS_TNILNSP_7ScaleInE1ELSR_1EEEEEENS4_6LayoutINS5_IJSC_SC_SC_EEENS5_IJNSA_ILi0EEESW_SW_EEEEENS5_IJNS4_10UnderscoreESZ_SZ_EEEEENS4_23SM90_TMA_LOAD_MULTICASTENS4_14ComposedLayoutINS4_7SwizzleILi3ELi4ELi3EEENS4_18smem_ptr_flag_bitsILi8EEENSU_INS5_IJNSA_ILi8EEESI_EEENS5_IJSI_SC_EEEEEEEvNS4_8identityES12_S1C_vS1D_EENS_8epilogue10collective6detail29Sm90TmaWarpSpecializedAdapterINS1G_15DefaultEpilogueISK_SL_SL_NS1F_6thread17LinearCombinationISK_Li1EffLNS1K_9ScaleType4KindE0ELNS_15FloatRoundStyleE2ESK_EENS1_15EpilogueDefaultEEEEEvvEEEEvNT_6ParamsE,"a",@progbits
	.sectionflags	@""
	.align	4
.nv.constant0._ZN7cutlass13device_kernelINS_4gemm6kernel13GemmUniversalIN4cute5tupleIJiiiiEEENS1_10collective13CollectiveMmaINS1_37MainloopSm90TmaGmmaWarpSpecializedFP8ILi4ENS5_IJNS4_1CILi2EEESB_NSA_ILi1EEEEEENS1_32KernelTmaWarpSpecializedPingpongEEENS5_IJNSA_ILi64EEENSA_ILi256EEENSA_ILi128EEEEEENS_12float_e5m2_tENS5_IJlSC_lEEESK_SL_NS4_8TiledMMAINS4_8MMA_AtomIJNS4_4SM904GMMA31MMA_64x256x32_F32E5M2E5M2_SS_TNILNSP_7ScaleInE1ELSR_1EEEEEENS4_6LayoutINS5_IJSC_SC_SC_EEENS5_IJNSA_ILi0EEESW_SW_EEEEENS5_IJNS4_10UnderscoreESZ_SZ_EEEEENS4_23SM90_TMA_LOAD_MULTICASTENS4_14ComposedLayoutINS4_7SwizzleILi3ELi4ELi3EEENS4_18smem_ptr_flag_bitsILi8EEENSU_INS5_IJNSA_ILi8EEESI_EEENS5_IJSI_SC_EEEEEEEvNS4_8identityES12_S1C_vS1D_EENS_8epilogue10collective6detail29Sm90TmaWarpSpecializedAdapterINS1G_15DefaultEpilogueISK_SL_SL_NS1F_6thread17LinearCombinationISK_Li1EffLNS1K_9ScaleType4KindE0ELNS_15FloatRoundStyleE2ESK_EENS1_15EpilogueDefaultEEEEEvvEEEEvNT_6ParamsE:
	.zero		1664


//--------------------- SYMBOLS --------------------------

	.type		.nv.reservedSmem.offset0,@object
	.size		.nv.reservedSmem.offset0,0x4
